	.headerflags	@"EF_CUDA_TEXMODE_UNIFIED EF_CUDA_64BIT_ADDRESS EF_CUDA_SM86 EF_CUDA_VIRTUAL_SM(EF_CUDA_SM86)"
	.elftype	@"ET_EXEC"


//--------------------- .nv.info                  --------------------------
	.section	.nv.info,"",@"SHT_CUDA_INFO"
	.align	4


	//----- nvinfo : EIATTR_REGCOUNT
	.align		4
        /*0000*/ 	.byte	0x04, 0x2f
        /*0002*/ 	.short	(.L_1 - .L_0)
	.align		4
.L_0:
        /*0004*/ 	.word	index@(triton_red_fused_9)
        /*0008*/ 	.word	0x00000030


	//----- nvinfo : EIATTR_FRAME_SIZE
	.align		4
.L_1:
        /*000c*/ 	.byte	0x04, 0x11
        /*000e*/ 	.short	(.L_3 - .L_2)
	.align		4
.L_2:
        /*0010*/ 	.word	index@(triton_red_fused_9)
        /*0014*/ 	.word	0x00000000


	//----- nvinfo : EIATTR_MIN_STACK_SIZE
	.align		4
.L_3:
        /*0018*/ 	.byte	0x04, 0x12
        /*001a*/ 	.short	(.L_5 - .L_4)
	.align		4
.L_4:
        /*001c*/ 	.word	index@(triton_red_fused_9)
        /*0020*/ 	.word	0x00000000
.L_5:


//--------------------- .nv.info.triton_red_fused_9 --------------------------
	.section	.nv.info.triton_red_fused_9,"",@"SHT_CUDA_INFO"
	.sectionflags	@""
	.align	4


	//----- nvinfo : EIATTR_CUDA_API_VERSION
	.align		4
        /*0000*/ 	.byte	0x04, 0x37
        /*0002*/ 	.short	(.L_7 - .L_6)
.L_6:
        /*0004*/ 	.word	0x00000080


	//----- nvinfo : EIATTR_SW2861232_WAR
	.align		4
.L_7:
        /*0008*/ 	.byte	0x01, 0x35
	.zero		2


	//----- nvinfo : EIATTR_PARAM_CBANK
	.align		4
        /*000c*/ 	.byte	0x04, 0x0a
        /*000e*/ 	.short	(.L_9 - .L_8)
	.align		4
.L_8:
        /*0010*/ 	.word	index@(.nv.constant0.triton_red_fused_9)
        /*0014*/ 	.short	0x0160
        /*0016*/ 	.short	0x0028


	//----- nvinfo : EIATTR_CBANK_PARAM_SIZE
	.align		4
.L_9:
        /*0018*/ 	.byte	0x03, 0x19
        /*001a*/ 	.short	0x0028


	//----- nvinfo : EIATTR_KPARAM_INFO
	.align		4
        /*001c*/ 	.byte	0x04, 0x17
        /*001e*/ 	.short	(.L_11 - .L_10)
.L_10:
        /*0020*/ 	.word	0x00000000
        /*0024*/ 	.short	0x0005
        /*0026*/ 	.short	0x0020
        /*0028*/ 	.byte	0x00, 0xf4, 0x21, 0x00


	//----- nvinfo : EIATTR_KPARAM_INFO
	.align		4
.L_11:
        /*002c*/ 	.byte	0x04, 0x17
        /*002e*/ 	.short	(.L_13 - .L_12)
.L_12:
        /*0030*/ 	.word	0x00000000
        /*0034*/ 	.short	0x0004
        /*0036*/ 	.short	0x001c
        /*0038*/ 	.byte	0x00, 0xf0, 0x11, 0x00


	//----- nvinfo : EIATTR_KPARAM_INFO
	.align		4
.L_13:
        /*003c*/ 	.byte	0x04, 0x17
        /*003e*/ 	.short	(.L_15 - .L_14)
.L_14:
        /*0040*/ 	.word	0x00000000
        /*0044*/ 	.short	0x0003
        /*0046*/ 	.short	0x0018
        /*0048*/ 	.byte	0x00, 0xf0, 0x11, 0x00


	//----- nvinfo : EIATTR_KPARAM_INFO
	.align		4
.L_15:
        /*004c*/ 	.byte	0x04, 0x17
        /*004e*/ 	.short	(.L_17 - .L_16)
.L_16:
        /*0050*/ 	.word	0x00000000
        /*0054*/ 	.short	0x0002
        /*0056*/ 	.short	0x0010
        /*0058*/ 	.byte	0x00, 0xf4, 0x21, 0x00


	//----- nvinfo : EIATTR_KPARAM_INFO
	.align		4
.L_17:
        /*005c*/ 	.byte	0x04, 0x17
        /*005e*/ 	.short	(.L_19 - .L_18)
.L_18:
        /*0060*/ 	.word	0x00000000
        /*0064*/ 	.short	0x0001
        /*0066*/ 	.short	0x0008
        /*0068*/ 	.byte	0x00, 0xf4, 0x21, 0x00


	//----- nvinfo : EIATTR_KPARAM_INFO
	.align		4
.L_19:
        /*006c*/ 	.byte	0x04, 0x17
        /*006e*/ 	.short	(.L_21 - .L_20)
.L_20:
        /*0070*/ 	.word	0x00000000
        /*0074*/ 	.short	0x0000
        /*0076*/ 	.short	0x0000
        /*0078*/ 	.byte	0x00, 0xf4, 0x21, 0x00


	//----- nvinfo : EIATTR_MAXREG_COUNT
	.align		4
.L_21:
        /*007c*/ 	.byte	0x03, 0x1b
        /*007e*/ 	.short	0x0080


	//----- nvinfo : EIATTR_COOP_GROUP_MASK_REGIDS
	.align		4
        /*0080*/ 	.byte	0x04, 0x29
        /*0082*/ 	.short	(.L_23 - .L_22)


	//   ....[0]....
.L_22:
        /*0084*/ 	.word	0xffffffff


	//   ....[1]....
        /*0088*/ 	.word	0xffffffff


	//   ....[2]....
        /*008c*/ 	.word	0xffffffff


	//   ....[3]....
        /*0090*/ 	.word	0xffffffff


	//   ....[4]....
        /*0094*/ 	.word	0xffffffff


	//   ....[5]....
        /*0098*/ 	.word	0xffffffff


	//   ....[6]....
        /*009c*/ 	.word	0xffffffff


	//   ....[7]....
        /*00a0*/ 	.word	0xffffffff


	//   ....[8]....
        /*00a4*/ 	.word	0xffffffff


	//   ....[9]....
        /*00a8*/ 	.word	0xffffffff


	//   ....[10]....
        /*00ac*/ 	.word	0xffffffff


	//   ....[11]....
        /*00b0*/ 	.word	0xffffffff


	//   ....[12]....
        /*00b4*/ 	.word	0xffffffff


	//   ....[13]....
        /*00b8*/ 	.word	0xffffffff


	//   ....[14]....
        /*00bc*/ 	.word	0xffffffff


	//   ....[15]....
        /*00c0*/ 	.word	0xffffffff


	//   ....[16]....
        /*00c4*/ 	.word	0xffffffff


	//   ....[17]....
        /*00c8*/ 	.word	0xffffffff


	//   ....[18]....
        /*00cc*/ 	.word	0xffffffff


	//   ....[19]....
        /*00d0*/ 	.word	0xffffffff


	//   ....[20]....
        /*00d4*/ 	.word	0xffffffff


	//   ....[21]....
        /*00d8*/ 	.word	0xffffffff


	//   ....[22]....
        /*00dc*/ 	.word	0xffffffff


	//   ....[23]....
        /*00e0*/ 	.word	0xffffffff


	//   ....[24]....
        /*00e4*/ 	.word	0xffffffff


	//   ....[25]....
        /*00e8*/ 	.word	0xffffffff


	//   ....[26]....
        /*00ec*/ 	.word	0xffffffff


	//   ....[27]....
        /*00f0*/ 	.word	0xffffffff


	//----- nvinfo : EIATTR_COOP_GROUP_INSTR_OFFSETS
	.align		4
.L_23:
        /*00f4*/ 	.byte	0x04, 0x28
        /*00f6*/ 	.short	(.L_25 - .L_24)


	//   ....[0]....
.L_24:
        /*00f8*/ 	.word	0x00000560


	//   ....[1]....
        /*00fc*/ 	.word	0x00000610


	//   ....[2]....
        /*0100*/ 	.word	0x00000660


	//   ....[3]....
        /*0104*/ 	.word	0x000006a0


	//   ....[4]....
        /*0108*/ 	.word	0x000006f0


	//   ....[5]....
        /*010c*/ 	.word	0x00000910


	//   ....[6]....
        /*0110*/ 	.word	0x00000990


	//   ....[7]....
        /*0114*/ 	.word	0x00000ac0


	//   ....[8]....
        /*0118*/ 	.word	0x00000af0


	//   ....[9]....
        /*011c*/ 	.word	0x00000b90


	//   ....[10]....
        /*0120*/ 	.word	0x00000c20


	//   ....[11]....
        /*0124*/ 	.word	0x00000c70


	//   ....[12]....
        /*0128*/ 	.word	0x00000cb0


	//   ....[13]....
        /*012c*/ 	.word	0x00000d00


	//   ....[14]....
        /*0130*/ 	.word	0x00000d80


	//   ....[15]....
        /*0134*/ 	.word	0x00000de0


	//   ....[16]....
        /*0138*/ 	.word	0x00001a60


	//   ....[17]....
        /*013c*/ 	.word	0x00001b00


	//   ....[18]....
        /*0140*/ 	.word	0x00001b20


	//   ....[19]....
        /*0144*/ 	.word	0x00001b30


	//   ....[20]....
        /*0148*/ 	.word	0x00001b60


	//   ....[21]....
        /*014c*/ 	.word	0x00001b70


	//   ....[22]....
        /*0150*/ 	.word	0x00001ba0


	//   ....[23]....
        /*0154*/ 	.word	0x00001bb0


	//   ....[24]....
        /*0158*/ 	.word	0x00001bf0


	//   ....[25]....
        /*015c*/ 	.word	0x00001c00


	//   ....[26]....
        /*0160*/ 	.word	0x00001cd0


	//   ....[27]....
        /*0164*/ 	.word	0x00001cf0


	//----- nvinfo : EIATTR_EXIT_INSTR_OFFSETS
	.align		4
.L_25:
        /*0168*/ 	.byte	0x04, 0x1c
        /*016a*/ 	.short	(.L_27 - .L_26)


	//   ....[0]....
.L_26:
        /*016c*/ 	.word	0x000024f0


	//   ....[1]....
        /*0170*/ 	.word	0x00002510


	//----- nvinfo : EIATTR_REQNTID
	.align		4
.L_27:
        /*0174*/ 	.byte	0x04, 0x10
        /*0176*/ 	.short	(.L_29 - .L_28)
.L_28:
        /*0178*/ 	.word	0x00000200
        /*017c*/ 	.word	0x00000001
        /*0180*/ 	.word	0x00000001
.L_29:


//--------------------- .nv.callgraph             --------------------------
	.section	.nv.callgraph,"",@"SHT_CUDA_CALLGRAPH"
	.align	4
	.sectionentsize	8
	.align		4
        /*0000*/ 	.word	0x00000000
	.align		4
        /*0004*/ 	.word	0xffffffff
	.align		4
        /*0008*/ 	.word	0x00000000
	.align		4
        /*000c*/ 	.word	0xfffffffe
	.align		4
        /*0010*/ 	.word	0x00000000
	.align		4
        /*0014*/ 	.word	0xfffffffd
	.align		4
        /*0018*/ 	.word	0x00000000
	.align		4
        /*001c*/ 	.word	0xfffffffc


//--------------------- .nv.rel.action            --------------------------
	.section	.nv.rel.action,"",@"SHT_CUDA_RELOCINFO"
	.align	8
	.sectionentsize	8
        /*0000*/ 	.byte	0x73, 0x00, 0x00, 0x00, 0x00, 0x00, 0x00, 0x00, 0x00, 0x00, 0x00, 0x11, 0x25, 0x00, 0x05, 0x36


//--------------------- .nv.constant0.triton_red_fused_9 --------------------------
	.section	.nv.constant0.triton_red_fused_9,"a",@progbits
	.sectionflags	@""
	.align	4
.nv.constant0.triton_red_fused_9:
	.zero		392


//--------------------- .text.triton_red_fused_9  --------------------------
	.section	.text.triton_red_fused_9,"ax",@progbits
	.sectionflags	@"SHF_BARRIERS=1"
	.sectioninfo	@"SHI_REGISTERS=48"
	.align	128
        .global         triton_red_fused_9
        .type           triton_red_fused_9,@function
        .size           triton_red_fused_9,(.L_x_1 - triton_red_fused_9)
        .other          triton_red_fused_9,@"STO_CUDA_ENTRY STV_DEFAULT"
triton_red_fused_9:
.text.triton_red_fused_9:
[----:B------:R-:W-:Y:S02]  /*0000*/  MOV R1, c[0x0][0x28] ;  /* 0x00000a0000017a02 */ /* 0x000fe40000000f00 */
[----:B------:R-:W0:Y:S01]  /*0010*/  S2R R25, SR_TID.X ;  /* 0x0000000000197919 */ /* 0x000e220000002100 */
[----:B------:R-:W1:Y:S01]  /*0020*/  S2UR UR4, SR_CTAID.X ;  /* 0x00000000000479c3 */ /* 0x000e620000002500 */
[----:B------:R-:W-:Y:S01]  /*0030*/  MOV R29, 0x4 ;  /* 0x00000004001d7802 */ /* 0x000fe20000000f00 */
[----:B------:R-:W-:Y:S01]  /*0040*/  CS2R R16, SRZ ;  /* 0x0000000000107805 */ /* 0x000fe2000001ff00 */
[----:B------:R-:W-:Y:S01]  /*0050*/  CS2R R18, SRZ ;  /* 0x0000000000127805 */ /* 0x000fe2000001ff00 */
[----:B0-----:R-:W-:Y:S01]  /*0060*/  SHF.L.U32 R2, R25, 0x2, RZ ;  /* 0x0000000219027819 */ /* 0x001fe200000006ff */
[----:B-1----:R-:W-:Y:S01]  /*0070*/  USHF.L.U32 UR4, UR4, 0x3, URZ ;  /* 0x0000000304047899 */ /* 0x002fe2000800063f */
[----:B------:R-:W-:Y:S02]  /*0080*/  SHF.R.U32.HI R27, RZ, 0x7, R25 ;  /* 0x00000007ff1b7819 */ /* 0x000fe40000011619 */
[----:B------:R-:W-:Y:S02]  /*0090*/  LOP3.LUT R9, R2, 0x1fc, RZ, 0xc0, !PT ;  /* 0x000001fc02097812 */ /* 0x000fe400078ec0ff */
[----:B------:R-:W-:-:S02]  /*00a0*/  SGXT.U32 R27, R27, 0x2 ;  /* 0x000000021b1b781a */ /* 0x000fc40000000000 */
[----:B------:R-:W-:Y:S02]  /*00b0*/  ISETP.GE.U32.AND P0, PT, R9, 0x144, PT ;  /* 0x000001440900780c */ /* 0x000fe40003f06070 */
[----:B------:R-:W-:-:S04]  /*00c0*/  LOP3.LUT R5, R27, UR4, RZ, 0xfc, !PT ;  /* 0x000000041b057c12 */ /* 0x000fc8000f8efcff */
[C---:B------:R-:W-:Y:S01]  /*00d0*/  ISETP.LT.AND P1, PT, R5.reuse, 0x2880, !P0 ;  /* 0x000028800500780c */ /* 0x040fe20004721270 */
[----:B------:R-:W-:-:S04]  /*00e0*/  IMAD.HI R4, R5, 0x1948b0fd, RZ ;  /* 0x1948b0fd05047827 */ /* 0x000fc800078e02ff */
[----:B------:R-:W-:Y:S01]  /*00f0*/  IMAD R20, R5, 0x144, R9 ;  /* 0x0000014405147824 */ /* 0x000fe200078e0209 */
[----:B------:R-:W-:-:S03]  /*0100*/  SHF.R.U32.HI R7, RZ, 0x1f, R4 ;  /* 0x0000001fff077819 */ /* 0x000fc60000011604 */
[----:B------:R-:W-:Y:S01]  /*0110*/  IMAD.WIDE R20, R20, R29, c[0x0][0x160] ;  /* 0x0000580014147625 */ /* 0x000fe200078e021d */
[----:B------:R-:W-:-:S03]  /*0120*/  LEA.HI.SX32 R4, R4, R7, 0x1b ;  /* 0x0000000704047211 */ /* 0x000fc600078fdaff */
[----:B------:R-:W-:Y:S01]  /*0130*/  @P1 MOV R2, 0x0 ;  /* 0x0000000000021802 */ /* 0x000fe20000000f00 */
[----:B------:R-:W-:Y:S01]  /*0140*/  @P1 IMAD.MOV.U32 R3, RZ, RZ, 0x14f00000 ;  /* 0x14f00000ff031424 */ /* 0x000fe200078e00ff */
[----:B------:R-:W-:Y:S01]  /*0150*/  @P1 MOV R6, 0x0 ;  /* 0x0000000000061802 */ /* 0x000fe20000000f00 */
[----:B------:R-:W-:Y:S01]  /*0160*/  IMAD R8, R4, -0x144, R5 ;  /* 0xfffffebc04087824 */ /* 0x000fe200078e0205 */
[----:B------:R-:W-:Y:S01]  /*0170*/  @P1 MOV R7, 0x14f00000 ;  /* 0x14f0000000071802 */ /* 0x000fe20000000f00 */
[----:B------:R0:W1:Y:S02]  /*0180*/  @P1 R2UR UR6, R2 ;  /* 0x00000000020613c2 */ /* 0x00006400000e0000 */
[----:B------:R-:W-:-:S04]  /*0190*/  IMAD R23, R8, 0x144, R9 ;  /* 0x0000014408177824 */ /* 0x000fc800078e0209 */
[----:B------:R-:W-:Y:S02]  /*01a0*/  IMAD R23, R4, 0x19a20, R23 ;  /* 0x00019a2004177824 */ /* 0x000fe400078e0217 */
[----:B------:R0:W1:Y:S01]  /*01b0*/  @P1 R2UR UR7, R3 ;  /* 0x00000000030713c2 */ /* 0x00006200000e0000 */
[----:B------:R-:W-:-:S07]  /*01c0*/  CS2R R4, SRZ ;  /* 0x0000000000047805 */ /* 0x000fce000001ff00 */
[----:B------:R2:W3:Y:S01]  /*01d0*/  @P1 R2UR UR8, R6 ;  /* 0x00000000060813c2 */ /* 0x0004e200000e0000 */
[----:B0-----:R-:W-:-:S07]  /*01e0*/  IMAD.WIDE R2, R23, R29, c[0x0][0x168] ;  /* 0x00005a0017027625 */ /* 0x001fce00078e021d */
[----:B------:R2:W3:Y:S02]  /*01f0*/  @P1 R2UR UR9, R7 ;  /* 0x00000000070913c2 */ /* 0x0004e400000e0000 */
[----:B--2---:R-:W-:-:S06]  /*0200*/  CS2R R6, SRZ ;  /* 0x0000000000067805 */ /* 0x004fcc000001ff00 */
[----:B-1----:R-:W2:Y:S04]  /*0210*/  @P1 LDG.E.EL.128 R4, desc[UR6][R20.64] ;  /* 0x0000000614041981 */ /* 0x002ea8200c2e1d00 */
[----:B---3--:R0:W2:Y:S01]  /*0220*/  @P1 LDG.E.EL.128 R16, desc[UR8][R2.64] ;  /* 0x0000000802101981 */ /* 0x0080a2200c2e1d00 */
[----:B------:R-:W-:Y:S01]  /*0230*/  LEA.HI R26, R25, 0x4, RZ, 0x19 ;  /* 0x00000004191a7811 */ /* 0x000fe200078fc8ff */
[----:B------:R-:W-:-:S03]  /*0240*/  CS2R R12, SRZ ;  /* 0x00000000000c7805 */ /* 0x000fc6000001ff00 */
[----:B------:R-:W-:-:S04]  /*0250*/  IADD3 R8, R26, UR4, RZ ;  /* 0x000000041a087c10 */ /* 0x000fc8000fffe0ff */
[C---:B------:R-:W-:Y:S01]  /*0260*/  ISETP.LT.AND P0, PT, R8.reuse, 0x2880, !P0 ;  /* 0x000028800800780c */ /* 0x040fe20004701270 */
[----:B------:R-:W-:-:S05]  /*0270*/  IMAD.HI R10, R8, 0x1948b0fd, RZ ;  /* 0x1948b0fd080a7827 */ /* 0x000fca00078e02ff */
[----:B------:R-:W-:-:S04]  /*0280*/  SHF.R.U32.HI R11, RZ, 0x1f, R10 ;  /* 0x0000001fff0b7819 */ /* 0x000fc8000001160a */
[----:B------:R-:W-:-:S03]  /*0290*/  LEA.HI.SX32 R11, R10, R11, 0x1b ;  /* 0x0000000b0a0b7211 */ /* 0x000fc600078fdaff */
[----:B------:R-:W-:Y:S01]  /*02a0*/  @P0 IMAD.MOV.U32 R30, RZ, RZ, 0x0 ;  /* 0x00000000ff1e0424 */ /* 0x000fe200078e00ff */
[----:B------:R-:W-:Y:S01]  /*02b0*/  @P0 MOV R31, 0x14f00000 ;  /* 0x14f00000001f0802 */ /* 0x000fe20000000f00 */
[C---:B0-----:R-:W-:Y:S01]  /*02c0*/  IMAD R2, R11.reuse, -0x144, R8 ;  /* 0xfffffebc0b027824 */ /* 0x041fe200078e0208 */
[----:B------:R-:W-:Y:S01]  /*02d0*/  @P0 MOV R14, 0x0 ;  /* 0x00000000000e0802 */ /* 0x000fe20000000f00 */
[----:B------:R-:W0:Y:S01]  /*02e0*/  @P0 R2UR UR6, R30 ;  /* 0x000000001e0603c2 */ /* 0x000e2200000e0000 */
[----:B------:R-:W-:Y:S01]  /*02f0*/  @P0 MOV R15, 0x14f00000 ;  /* 0x14f00000000f0802 */ /* 0x000fe20000000f00 */
[--C-:B------:R-:W-:Y:S02]  /*0300*/  IMAD R22, R2, 0x144, R9.reuse ;  /* 0x0000014402167824 */ /* 0x100fe400078e0209 */
[----:B------:R-:W-:Y:S02]  /*0310*/  IMAD R2, R8, 0x144, R9 ;  /* 0x0000014408027824 */ /* 0x000fe400078e0209 */
[----:B------:R-:W-:Y:S01]  /*0320*/  IMAD R22, R11, 0x19a20, R22 ;  /* 0x00019a200b167824 */ /* 0x000fe200078e0216 */
[----:B------:R-:W-:Y:S01]  /*0330*/  CS2R R8, SRZ ;  /* 0x0000000000087805 */ /* 0x000fe2000001ff00 */
[----:B------:R-:W0:Y:S01]  /*0340*/  @P0 R2UR UR7, R31 ;  /* 0x000000001f0703c2 */ /* 0x000e2200000e0000 */
[----:B------:R-:W-:Y:S01]  /*0350*/  CS2R R10, SRZ ;  /* 0x00000000000a7805 */ /* 0x000fe2000001ff00 */
[----:B------:R-:W-:-:S04]  /*0360*/  IMAD.WIDE R34, R22, R29, c[0x0][0x168] ;  /* 0x00005a0016227625 */ /* 0x000fc800078e021d */
[----:B------:R-:W-:Y:S02]  /*0370*/  IMAD.WIDE R2, R2, R29, c[0x0][0x160] ;  /* 0x0000580002027625 */ /* 0x000fe400078e021d */
[----:B------:R1:W3:Y:S08]  /*0380*/  @P0 R2UR UR4, R14 ;  /* 0x000000000e0403c2 */ /* 0x0002f000000e0000 */
[----:B------:R1:W3:Y:S02]  /*0390*/  @P0 R2UR UR5, R15 ;  /* 0x000000000f0503c2 */ /* 0x0002e400000e0000 */
[----:B-1----:R-:W-:Y:S01]  /*03a0*/  CS2R R14, SRZ ;  /* 0x00000000000e7805 */ /* 0x002fe2000001ff00 */
[----:B0-----:R-:W4:Y:S05]  /*03b0*/  @P0 LDG.E.EL.128 R8, desc[UR6][R34.64] ;  /* 0x0000000622080981 */ /* 0x001f2a200c2e1d00 */
[----:B---3--:R-:W4:Y:S01]  /*03c0*/  @P0 LDG.E.EL.128 R12, desc[UR4][R2.64] ;  /* 0x00000004020c0981 */ /* 0x008f22200c2e1d00 */
[----:B------:R-:W-:-:S02]  /*03d0*/  P2R R37, PR, RZ, 0x2 ;  /* 0x00000002ff257803 */ /* 0x000fc40000000000 */
[----:B------:R-:W-:Y:S01]  /*03e0*/  SHF.L.U32 R36, R27, 0x2, RZ ;  /* 0x000000021b247819 */ /* 0x000fe200000006ff */
[----:B--2---:R-:W-:Y:S01]  /*03f0*/  FADD R29, R16, R4 ;  /* 0x00000004101d7221 */ /* 0x004fe20000000000 */
[----:B------:R-:W-:Y:S01]  /*0400*/  FADD R31, R17, R5 ;  /* 0x00000005111f7221 */ /* 0x000fe20000000000 */
[----:B------:R-:W-:Y:S01]  /*0410*/  FADD R32, R18, R6 ;  /* 0x0000000612207221 */ /* 0x000fe20000000000 */
[----:B------:R-:W-:Y:S02]  /*0420*/  FADD R30, R19, R7 ;  /* 0x00000007131e7221 */ /* 0x000fe40000000000 */
[----:B------:R-:W-:Y:S02]  /*0430*/  FSEL R17, R29, -INF , P1 ;  /* 0xff8000001d117808 */ /* 0x000fe40000800000 */
[----:B------:R-:W-:Y:S02]  /*0440*/  FSEL R16, R31, -INF , P1 ;  /* 0xff8000001f107808 */ /* 0x000fe40000800000 */
[----:B------:R-:W-:-:S02]  /*0450*/  FSETP.NAN.AND P3, PT, R17, R17, PT ;  /* 0x000000111100720b */ /* 0x000fc40003f68000 */
[CC--:B------:R-:W-:Y:S02]  /*0460*/  FSETP.GT.AND P2, PT, R17.reuse, R16.reuse, PT ;  /* 0x000000101100720b */ /* 0x0c0fe40003f44000 */
[C---:B------:R-:W-:Y:S02]  /*0470*/  FSEL R18, R17.reuse, R16, P3 ;  /* 0x0000001011127208 */ /* 0x040fe40001800000 */
[----:B------:R-:W-:Y:S02]  /*0480*/  FSEL R6, R32, -INF , P1 ;  /* 0xff80000020067808 */ /* 0x000fe40000800000 */
[----:B------:R-:W-:Y:S02]  /*0490*/  FSEL R18, R17, R18, P2 ;  /* 0x0000001211127208 */ /* 0x000fe40001000000 */
[----:B------:R-:W-:Y:S02]  /*04a0*/  FSEL R7, R30, -INF , P1 ;  /* 0xff8000001e077808 */ /* 0x000fe40000800000 */
[----:B------:R-:W-:-:S02]  /*04b0*/  FSETP.GT.AND P2, PT, R18, R6, PT ;  /* 0x000000061200720b */ /* 0x000fc40003f44000 */
[----:B------:R-:W-:Y:S02]  /*04c0*/  FSETP.NAN.AND P3, PT, R18, R18, PT ;  /* 0x000000121200720b */ /* 0x000fe40003f68000 */
[----:B------:R-:W-:Y:S02]  /*04d0*/  FSETP.NEU.AND P6, PT, R29, -INF , PT ;  /* 0xff8000001d00780b */ /* 0x000fe40003fcd000 */
[----:B------:R-:W-:Y:S02]  /*04e0*/  FSETP.NEU.AND P5, PT, R31, -INF , PT ;  /* 0xff8000001f00780b */ /* 0x000fe40003fad000 */
[----:B------:R-:W-:Y:S02]  /*04f0*/  P2R R42, PR, RZ, 0x40 ;  /* 0x00000040ff2a7803 */ /* 0x000fe40000000000 */
[----:B------:R-:W-:-:S03]  /*0500*/  P2R R38, PR, RZ, 0x20 ;  /* 0x00000020ff267803 */ /* 0x000fc60000000000 */
[----:B------:R-:W-:-:S04]  /*0510*/  @!P2 FSEL R18, R18, R6, P3 ;  /* 0x000000061212a208 */ /* 0x000fc80001800000 */
[C---:B------:R-:W-:Y:S02]  /*0520*/  FSETP.GT.AND P2, PT, R18.reuse, R7, PT ;  /* 0x000000071200720b */ /* 0x040fe40003f44000 */
[----:B------:R-:W-:-:S11]  /*0530*/  FSETP.NAN.AND P3, PT, R18, R18, PT ;  /* 0x000000121200720b */ /* 0x000fd60003f68000 */
[----:B------:R-:W-:-:S04]  /*0540*/  @!P2 FSEL R18, R18, R7, P3 ;  /* 0x000000071212a208 */ /* 0x000fc80001800000 */
[----:B------:R-:W-:Y:S01]  /*0550*/  FSETP.NAN.AND P3, PT, R18, R18, PT ;  /* 0x000000121200720b */ /* 0x000fe20003f68000 */
[----:B------:R-:W0:Y:S01]  /*0560*/  SHFL.BFLY PT, R5, R18, 0x10, 0x1f ;  /* 0x0e001f0012057f89 */ /* 0x000e2200000e0000 */
[----:B----4-:R-:W-:Y:S01]  /*0570*/  FADD R19, R8, R12 ;  /* 0x0000000c08137221 */ /* 0x010fe20000000000 */
[----:B------:R-:W-:Y:S01]  /*0580*/  FADD R33, R9, R13 ;  /* 0x0000000d09217221 */ /* 0x000fe20000000000 */
[----:B------:R-:W-:Y:S01]  /*0590*/  FADD R34, R10, R14 ;  /* 0x0000000e0a227221 */ /* 0x000fe20000000000 */
[----:B------:R-:W-:Y:S01]  /*05a0*/  FADD R15, R11, R15 ;  /* 0x0000000f0b0f7221 */ /* 0x000fe20000000000 */
[----:B------:R-:W-:Y:S02]  /*05b0*/  SHF.L.U32 R13, R26, 0x2, RZ ;  /* 0x000000021a0d7819 */ /* 0x000fe400000006ff */
[----:B0-----:R-:W-:Y:S02]  /*05c0*/  FSETP.GT.AND P2, PT, R18, R5, PT ;  /* 0x000000051200720b */ /* 0x001fe40003f44000 */
[----:B------:R-:W-:-:S03]  /*05d0*/  FSEL R9, R19, -INF , P0 ;  /* 0xff80000013097808 */ /* 0x000fc60000000000 */
[----:B------:R-:W-:Y:S02]  /*05e0*/  @!P3 FSEL R18, R18, R5, P2 ;  /* 0x000000051212b208 */ /* 0x000fe40001000000 */
[----:B------:R-:W-:Y:S02]  /*05f0*/  FSEL R8, R33, -INF , P0 ;  /* 0xff80000021087808 */ /* 0x000fe40000000000 */
[----:B------:R-:W-:Y:S01]  /*0600*/  FSETP.NAN.AND P3, PT, R18, R18, PT ;  /* 0x000000121200720b */ /* 0x000fe20003f68000 */
[----:B------:R-:W0:Y:S01]  /*0610*/  SHFL.BFLY PT, R5, R18, 0x8, 0x1f ;  /* 0x0d001f0012057f89 */ /* 0x000e2200000e0000 */
[----:B------:R-:W-:Y:S02]  /*0620*/  FSEL R10, R34, -INF , P0 ;  /* 0xff800000220a7808 */ /* 0x000fe40000000000 */
[----:B0-----:R-:W-:-:S13]  /*0630*/  FSETP.GT.AND P2, PT, R18, R5, PT ;  /* 0x000000051200720b */ /* 0x001fda0003f44000 */
[----:B------:R-:W-:-:S04]  /*0640*/  @!P2 FSEL R18, R18, R5, P3 ;  /* 0x000000051212a208 */ /* 0x000fc80001800000 */
[C---:B------:R-:W-:Y:S01]  /*0650*/  FSETP.NAN.AND P3, PT, R18.reuse, R18, PT ;  /* 0x000000121200720b */ /* 0x040fe20003f68000 */
[----:B------:R-:W0:Y:S02]  /*0660*/  SHFL.BFLY PT, R5, R18, 0x4, 0x1f ;  /* 0x0c801f0012057f89 */ /* 0x000e2400000e0000 */
[----:B0-----:R-:W-:-:S13]  /*0670*/  FSETP.GT.AND P2, PT, R18, R5, PT ;  /* 0x000000051200720b */ /* 0x001fda0003f44000 */
[----:B------:R-:W-:-:S04]  /*0680*/  @!P2 FSEL R18, R18, R5, P3 ;  /* 0x000000051212a208 */ /* 0x000fc80001800000 */
[C---:B------:R-:W-:Y:S01]  /*0690*/  FSETP.NAN.AND P3, PT, R18.reuse, R18, PT ;  /* 0x000000121200720b */ /* 0x040fe20003f68000 */
[----:B------:R-:W0:Y:S02]  /*06a0*/  SHFL.BFLY PT, R5, R18, 0x2, 0x1f ;  /* 0x0c401f0012057f89 */ /* 0x000e2400000e0000 */
[----:B0-----:R-:W-:-:S13]  /*06b0*/  FSETP.GT.AND P2, PT, R18, R5, PT ;  /* 0x000000051200720b */ /* 0x001fda0003f44000 */
[----:B------:R-:W-:Y:S02]  /*06c0*/  @!P2 FSEL R18, R18, R5, P3 ;  /* 0x000000051212a208 */ /* 0x000fe40001800000 */
[C---:B------:R-:W-:Y:S02]  /*06d0*/  FSETP.NAN.AND P3, PT, R9.reuse, R9, PT ;  /* 0x000000090900720b */ /* 0x040fe40003f68000 */
[CC--:B------:R-:W-:Y:S01]  /*06e0*/  FSETP.GT.AND P2, PT, R9.reuse, R8.reuse, PT ;  /* 0x000000080900720b */ /* 0x0c0fe20003f44000 */
[----:B------:R-:W0:Y:S01]  /*06f0*/  SHFL.BFLY PT, R5, R18, 0x1, 0x1f ;  /* 0x0c201f0012057f89 */ /* 0x000e2200000e0000 */
[C---:B------:R-:W-:Y:S02]  /*0700*/  FSEL R4, R9.reuse, R8, P3 ;  /* 0x0000000809047208 */ /* 0x040fe40001800000 */
[----:B------:R-:W-:Y:S02]  /*0710*/  FSETP.NAN.AND P4, PT, R18, R18, PT ;  /* 0x000000121200720b */ /* 0x000fe40003f88000 */
[----:B------:R-:W-:-:S02]  /*0720*/  FSEL R35, R9, R4, P2 ;  /* 0x0000000409237208 */ /* 0x000fc40001000000 */
[----:B------:R-:W-:Y:S02]  /*0730*/  SEL R4, RZ, 0x1, !P6 ;  /* 0x00000001ff047807 */ /* 0x000fe40007000000 */
[----:B------:R-:W-:Y:S02]  /*0740*/  FSETP.GT.AND P2, PT, R35, R10, PT ;  /* 0x0000000a2300720b */ /* 0x000fe40003f44000 */
[----:B0-----:R-:W-:-:S13]  /*0750*/  FSETP.GT.AND P3, PT, R18, R5, PT ;  /* 0x000000051200720b */ /* 0x001fda0003f64000 */
[----:B------:R-:W-:Y:S02]  /*0760*/  @!P3 SEL R18, R18, R5, P4 ;  /* 0x000000051212b207 */ /* 0x000fe40002000000 */
[----:B------:R-:W-:Y:S02]  /*0770*/  SEL R5, RZ, 0x1fffe, !P5 ;  /* 0x0001fffeff057807 */ /* 0x000fe40006800000 */
[----:B------:R-:W-:Y:S02]  /*0780*/  FSETP.NEU.AND P5, PT, R32, -INF , PT ;  /* 0xff8000002000780b */ /* 0x000fe40003fad000 */
[----:B------:R-:W-:Y:S01]  /*0790*/  FSETP.NEU.AND P4, PT, R30, -INF , PT ;  /* 0xff8000001e00780b */ /* 0x000fe20003f8d000 */
[----:B------:R-:W-:Y:S01]  /*07a0*/  IMAD.IADD R4, R4, 0x1, R5 ;  /* 0x0000000104047824 */ /* 0x000fe200078e0205 */
[----:B------:R-:W-:Y:S02]  /*07b0*/  FSETP.NAN.AND P3, PT, R35, R35, PT ;  /* 0x000000232300720b */ /* 0x000fe40003f68000 */
[----:B------:R-:W-:-:S02]  /*07c0*/  SEL R5, RZ, 0x7fff8, !P4 ;  /* 0x0007fff8ff057807 */ /* 0x000fc40006000000 */
[----:B------:R-:W-:Y:S02]  /*07d0*/  LOP3.LUT R12, R4, 0x3, RZ, 0xc0, !PT ;  /* 0x00000003040c7812 */ /* 0x000fe400078ec0ff */
[----:B------:R-:W-:Y:S02]  /*07e0*/  SEL R4, RZ, 0x4, !P5 ;  /* 0x00000004ff047807 */ /* 0x000fe40006800000 */
[----:B------:R-:W-:Y:S02]  /*07f0*/  @!P2 FSEL R35, R35, R10, P3 ;  /* 0x0000000a2323a208 */ /* 0x000fe40001800000 */
[----:B------:R-:W-:Y:S02]  /*0800*/  P2R R39, PR, RZ, 0x10 ;  /* 0x00000010ff277803 */ /* 0x000fe40000000000 */
[----:B------:R-:W-:Y:S02]  /*0810*/  IADD3 R4, R12, R5, R4 ;  /* 0x000000050c047210 */ /* 0x000fe40007ffe004 */
[----:B------:R-:W-:-:S02]  /*0820*/  FSETP.NEU.AND P4, PT, R19, -INF , PT ;  /* 0xff8000001300780b */ /* 0x000fc40003f8d000 */
[----:B------:R-:W-:Y:S02]  /*0830*/  FSETP.NEU.AND P3, PT, R33, -INF , PT ;  /* 0xff8000002100780b */ /* 0x000fe40003f6d000 */
[----:B------:R-:W-:Y:S02]  /*0840*/  LOP3.LUT P2, RZ, R4, 0xf, RZ, 0xc0, !PT ;  /* 0x0000000f04ff7812 */ /* 0x000fe4000784c0ff */
[----:B------:R-:W-:Y:S02]  /*0850*/  SEL R4, RZ, 0x1, !P4 ;  /* 0x00000001ff047807 */ /* 0x000fe40006000000 */
[----:B------:R-:W-:Y:S02]  /*0860*/  SEL R5, RZ, 0x1fffe, !P3 ;  /* 0x0001fffeff057807 */ /* 0x000fe40005800000 */
[----:B------:R-:W-:Y:S02]  /*0870*/  P2R R43, PR, RZ, 0x20 ;  /* 0x00000020ff2b7803 */ /* 0x000fe40000000000 */
[----:B------:R-:W-:-:S02]  /*0880*/  PLOP3.LUT P2, PT, P1, P2, PT, 0x80, 0x0 ;  /* 0x000000000000781c */ /* 0x000fc40000f45070 */
[----:B------:R-:W-:Y:S02]  /*0890*/  IADD3 R4, R4, R5, RZ ;  /* 0x0000000504047210 */ /* 0x000fe40007ffe0ff */
[----:B------:R-:W-:Y:S02]  /*08a0*/  FSETP.NEU.AND P5, PT, R34, -INF , PT ;  /* 0xff8000002200780b */ /* 0x000fe40003fad000 */
[----:B------:R-:W-:Y:S02]  /*08b0*/  FSETP.NEU.AND P1, PT, R15, -INF , PT ;  /* 0xff8000000f00780b */ /* 0x000fe40003f2d000 */
[----:B------:R-:W-:Y:S02]  /*08c0*/  LOP3.LUT R11, R4, 0x3, RZ, 0xc0, !PT ;  /* 0x00000003040b7812 */ /* 0x000fe400078ec0ff */
[----:B------:R-:W-:Y:S02]  /*08d0*/  SEL R4, RZ, 0x4, !P5 ;  /* 0x00000004ff047807 */ /* 0x000fe40006800000 */
[----:B------:R-:W-:-:S02]  /*08e0*/  SEL R5, RZ, 0x7fff8, !P1 ;  /* 0x0007fff8ff057807 */ /* 0x000fc40004800000 */
[----:B------:R-:W-:Y:S02]  /*08f0*/  SEL R12, RZ, 0x1, !P2 ;  /* 0x00000001ff0c7807 */ /* 0x000fe40005000000 */
[----:B------:R-:W-:Y:S02]  /*0900*/  IADD3 R4, R11, R5, R4 ;  /* 0x000000050b047210 */ /* 0x000fe40007ffe004 */
[----:B------:R-:W0:Y:S01]  /*0910*/  REDUX.OR UR4, R12 ;  /* 0x000000000c0473c4 */ /* 0x000e220000004000 */
[----:B------:R-:W-:Y:S02]  /*0920*/  SHF.R.U32.HI R11, RZ, 0x5, R25 ;  /* 0x00000005ff0b7819 */ /* 0x000fe40000011619 */
[----:B------:R-:W-:Y:S02]  /*0930*/  LOP3.LUT P2, RZ, R4, 0xf, RZ, 0xc0, !PT ;  /* 0x0000000f04ff7812 */ /* 0x000fe4000784c0ff */
[----:B------:R-:W-:Y:S02]  /*0940*/  SGXT.U32 R11, R11, 0x2 ;  /* 0x000000020b0b781a */ /* 0x000fe40000000000 */
[----:B------:R-:W-:-:S02]  /*0950*/  PLOP3.LUT P2, PT, P0, P2, PT, 0x80, 0x0 ;  /* 0x000000000000781c */ /* 0x000fc40000745070 */
[----:B------:R-:W-:Y:S02]  /*0960*/  LOP3.LUT R14, R13, R11, RZ, 0xfc, !PT ;  /* 0x0000000b0d0e7212 */ /* 0x000fe400078efcff */
[----:B------:R-:W-:Y:S02]  /*0970*/  SEL R5, RZ, 0x1, !P2 ;  /* 0x00000001ff057807 */ /* 0x000fe40005000000 */
[C---:B------:R-:W-:Y:S02]  /*0980*/  LOP3.LUT P2, RZ, R25.reuse, 0x1f, RZ, 0xc0, !PT ;  /* 0x0000001f19ff7812 */ /* 0x040fe4000784c0ff */
[----:B------:R-:W1:Y:S01]  /*0990*/  REDUX.OR UR5, R5 ;  /* 0x00000000050573c4 */ /* 0x000e620000004000 */
[----:B------:R-:W-:Y:S02]  /*09a0*/  P2R R40, PR, RZ, 0x2 ;  /* 0x00000002ff287803 */ /* 0x000fe40000000000 */
[----:B------:R-:W-:Y:S02]  /*09b0*/  ISETP.GE.U32.AND P1, PT, R25, 0x20, PT ;  /* 0x000000201900780c */ /* 0x000fe40003f26070 */
[----:B------:R-:W-:-:S02]  /*09c0*/  P2R R41, PR, RZ, 0x20 ;  /* 0x00000020ff297803 */ /* 0x000fc40000000000 */
[----:B------:R-:W-:Y:S02]  /*09d0*/  LOP3.LUT P5, RZ, R25, 0x3e3, RZ, 0xc0, !PT ;  /* 0x000003e319ff7812 */ /* 0x000fe400078ac0ff */
[----:B------:R-:W-:Y:S02]  /*09e0*/  FSETP.NAN.AND P6, PT, R35, R35, PT ;  /* 0x000000232300720b */ /* 0x000fe40003fc8000 */
[----:B0-----:R-:W-:-:S04]  /*09f0*/  MOV R4, UR4 ;  /* 0x0000000400047c02 */ /* 0x001fc80008000f00 */
[----:B------:R-:W-:-:S04]  /*0a00*/  PRMT R4, R4, 0x8880, RZ ;  /* 0x0000888004047816 */ /* 0x000fc800000000ff */
[----:B------:R-:W-:Y:S02]  /*0a10*/  PRMT R45, R4, 0x7710, RZ ;  /* 0x00007710042d7816 */ /* 0x000fe400000000ff */
[----:B------:R-:W-:Y:S01]  /*0a20*/  LOP3.LUT R4, R36, R11, RZ, 0xfc, !PT ;  /* 0x0000000b24047212 */ /* 0x000fe200078efcff */
[----:B-1----:R-:W-:-:S04]  /*0a30*/  IMAD.U32 R12, RZ, RZ, UR5 ;  /* 0x00000005ff0c7e24 */ /* 0x002fc8000f8e00ff */
[----:B------:R-:W-:Y:S01]  /*0a40*/  @!P2 STS.U8 [R4], R45 ;  /* 0x0000002d0400a388 */ /* 0x000fe20000000000 */
[----:B------:R-:W-:-:S04]  /*0a50*/  PRMT R12, R12, 0x8880, RZ ;  /* 0x000088800c0c7816 */ /* 0x000fc800000000ff */
[----:B------:R-:W-:-:S05]  /*0a60*/  PRMT R11, R12, 0x7710, RZ ;  /* 0x000077100c0b7816 */ /* 0x000fca00000000ff */
[----:B------:R0:W-:Y:S04]  /*0a70*/  @!P2 STS.U8 [R14], R11 ;  /* 0x0000000b0e00a388 */ /* 0x0001e80000000000 */
[----:B------:R-:W-:Y:S01]  /*0a80*/  BAR.SYNC.DEFER_BLOCKING 0x0 ;  /* 0x0000000000007b1d */ /* 0x000fe20000010000 */
[----:B0-----:R-:W-:Y:S02]  /*0a90*/  IMAD R11, R4, 0x3, R4 ;  /* 0x00000003040b7824 */ /* 0x001fe400078e0204 */
[----:B------:R-:W-:-:S03]  /*0aa0*/  IMAD R14, R14, 0x3, R14 ;  /* 0x000000030e0e7824 */ /* 0x000fc600078e020e */
[----:B------:R-:W0:Y:S04]  /*0ab0*/  @!P1 LDS.U8 R28, [R25] ;  /* 0x00000000191c9984 */ /* 0x000e280000000000 */
[----:B0-----:R-:W0:Y:S02]  /*0ac0*/  SHFL.BFLY PT, R5, R28, 0x2, 0x1f ;  /* 0x0c401f001c057f89 */ /* 0x001e2400000e0000 */
[----:B0-----:R-:W-:-:S04]  /*0ad0*/  LOP3.LUT R5, R28, R5, RZ, 0xfc, !PT ;  /* 0x000000051c057212 */ /* 0x001fc800078efcff */
[----:B------:R-:W-:-:S06]  /*0ae0*/  LOP3.LUT R12, R5, 0xff, RZ, 0xc0, !PT ;  /* 0x000000ff050c7812 */ /* 0x000fcc00078ec0ff */
[----:B------:R-:W0:Y:S02]  /*0af0*/  SHFL.BFLY PT, R12, R12, 0x1, 0x1f ;  /* 0x0c201f000c0c7f89 */ /* 0x000e2400000e0000 */
[----:B0-----:R-:W-:Y:S02]  /*0b00*/  LOP3.LUT R5, R5, R12, RZ, 0xfc, !PT ;  /* 0x0000000c05057212 */ /* 0x001fe400078efcff */
[----:B------:R-:W-:Y:S02]  /*0b10*/  FSEL R12, R15, -INF , P0 ;  /* 0xff8000000f0c7808 */ /* 0x000fe40000000000 */
[----:B------:R-:W-:-:S04]  /*0b20*/  PRMT R5, R5, 0x8880, RZ ;  /* 0x0000888005057816 */ /* 0x000fc800000000ff */
[----:B------:R-:W-:-:S05]  /*0b30*/  PRMT R44, R5, 0x7710, RZ ;  /* 0x00007710052c7816 */ /* 0x000fca00000000ff */
[----:B------:R-:W-:Y:S04]  /*0b40*/  @!P5 STS.U8 [R25], R44 ;  /* 0x0000002c1900d388 */ /* 0x000fe80000000000 */
[----:B------:R-:W-:Y:S01]  /*0b50*/  BAR.SYNC.DEFER_BLOCKING 0x0 ;  /* 0x0000000000007b1d */ /* 0x000fe20000010000 */
[----:B------:R-:W-:-:S13]  /*0b60*/  FSETP.GT.AND P5, PT, R35, R12, PT ;  /* 0x0000000c2300720b */ /* 0x000fda0003fa4000 */
[----:B------:R-:W-:-:S04]  /*0b70*/  @!P5 FSEL R35, R35, R12, P6 ;  /* 0x0000000c2323d208 */ /* 0x000fc80003000000 */
[----:B------:R-:W-:Y:S01]  /*0b80*/  FSETP.NAN.AND P5, PT, R35, R35, PT ;  /* 0x000000232300720b */ /* 0x000fe20003fa8000 */
[----:B------:R-:W0:Y:S04]  /*0b90*/  SHFL.BFLY PT, R28, R35, 0x10, 0x1f ;  /* 0x0e001f00231c7f89 */ /* 0x000e2800000e0000 */
[----:B------:R1:W-:Y:S04]  /*0ba0*/  LDS.U8 R5, [R27.X4] ;  /* 0x000000001b057984 */ /* 0x0003e80000004000 */
[----:B------:R2:W-:Y:S04]  /*0bb0*/  LDS.U8 R4, [R26.X4] ;  /* 0x000000001a047984 */ /* 0x0005e80000004000 */
[----:B------:R-:W-:Y:S01]  /*0bc0*/  BAR.SYNC.DEFER_BLOCKING 0x0 ;  /* 0x0000000000007b1d */ /* 0x000fe20000010000 */
[----:B-1----:R-:W-:-:S02]  /*0bd0*/  IMAD R27, R27, 0xc, R36 ;  /* 0x0000000c1b1b7824 */ /* 0x002fc400078e0224 */
[----:B--2---:R-:W-:Y:S01]  /*0be0*/  IMAD R26, R26, 0xc, R13 ;  /* 0x0000000c1a1a7824 */ /* 0x004fe200078e020d */
[----:B0-----:R-:W-:-:S04]  /*0bf0*/  FSETP.GT.AND P6, PT, R35, R28, PT ;  /* 0x0000001c2300720b */ /* 0x001fc80003fc4000 */
[----:B------:R-:W-:-:S04]  /*0c00*/  @!P5 FSEL R35, R35, R28, P6 ;  /* 0x0000001c2323d208 */ /* 0x000fc80003000000 */
[C---:B------:R-:W-:Y:S01]  /*0c10*/  FSETP.NAN.AND P6, PT, R35.reuse, R35, PT ;  /* 0x000000232300720b */ /* 0x040fe20003fc8000 */
[----:B------:R-:W0:Y:S04]  /*0c20*/  SHFL.BFLY PT, R28, R35, 0x8, 0x1f ;  /* 0x0d001f00231c7f89 */ /* 0x000e2800000e0000 */
[----:B------:R-:W-:Y:S01]  /*0c30*/  @!P2 STS [R11], R18 ;  /* 0x000000120b00a388 */ /* 0x000fe20000000800 */
        /* <DEDUP_REMOVED lines=9> */
[----:B------:R-:W-:-:S04]  /*0cd0*/  @!P5 FSEL R35, R35, R18, P6 ;  /* 0x000000122323d208 */ /* 0x000fc80003000000 */
[----:B------:R-:W-:-:S04]  /*0ce0*/  MOV R45, R35 ;  /* 0x00000023002d7202 */ /* 0x000fc80000000f00 */
[C---:B------:R-:W-:Y:S01]  /*0cf0*/  FSETP.NAN.AND P6, PT, R45.reuse, R45, PT ;  /* 0x0000002d2d00720b */ /* 0x040fe20003fc8000 */
[----:B------:R-:W0:Y:S02]  /*0d00*/  SHFL.BFLY PT, R18, R45, 0x1, 0x1f ;  /* 0x0c201f002d127f89 */ /* 0x000e2400000e0000 */
[----:B0-----:R-:W-:-:S13]  /*0d10*/  FSETP.GT.AND P5, PT, R45, R18, PT ;  /* 0x000000122d00720b */ /* 0x001fda0003fa4000 */
[----:B------:R-:W-:Y:S01]  /*0d20*/  @!P5 SEL R45, R45, R18, P6 ;  /* 0x000000122d2dd207 */ /* 0x000fe20003000000 */
[----:B------:R-:W-:-:S04]  /*0d30*/  IMAD R18, R25, 0x3, R25 ;  /* 0x0000000319127824 */ /* 0x000fc800078e0219 */
[----:B------:R-:W-:Y:S04]  /*0d40*/  @!P2 STS [R14], R45 ;  /* 0x0000002d0e00a388 */ /* 0x000fe80000000800 */
[----:B------:R-:W-:Y:S06]  /*0d50*/  BAR.SYNC.DEFER_BLOCKING 0x0 ;  /* 0x0000000000007b1d */ /* 0x000fec0000010000 */
[----:B------:R-:W0:Y:S01]  /*0d60*/  @!P1 LDS R0, [R18] ;  /* 0x0000000012009984 */ /* 0x000e220000000800 */
[----:B------:R-:W-:-:S03]  /*0d70*/  ISETP.NE.AND P1, PT, R42, RZ, PT ;  /* 0x000000ff2a00720c */ /* 0x000fc60003f25270 */
[----:B0-----:R-:W0:Y:S02]  /*0d80*/  SHFL.BFLY PT, R35, R0, 0x2, 0x1f ;  /* 0x0c401f0000237f89 */ /* 0x001e2400000e0000 */
[----:B0-----:R-:W-:-:S04]  /*0d90*/  FSETP.GT.AND P5, PT, R0, R35, PT ;  /* 0x000000230000720b */ /* 0x001fc80003fa4000 */
[C---:B------:R-:W-:Y:S02]  /*0da0*/  FSEL R35, R0.reuse, R35, P5 ;  /* 0x0000002300237208 */ /* 0x040fe40002800000 */
[----:B------:R-:W-:-:S04]  /*0db0*/  FSETP.NAN.AND P5, PT, R0, R0, PT ;  /* 0x000000000000720b */ /* 0x000fc80003fa8000 */
[----:B------:R-:W-:-:S04]  /*0dc0*/  FSEL R35, R0, R35, P5 ;  /* 0x0000002300237208 */ /* 0x000fc80002800000 */
[C---:B------:R-:W-:Y:S01]  /*0dd0*/  FSETP.NAN.AND P6, PT, R35.reuse, R35, PT ;  /* 0x000000232300720b */ /* 0x040fe20003fc8000 */
[----:B------:R-:W0:Y:S02]  /*0de0*/  SHFL.BFLY PT, R28, R35, 0x1, 0x1f ;  /* 0x0c201f00231c7f89 */ /* 0x000e2400000e0000 */
[----:B0-----:R-:W-:-:S13]  /*0df0*/  FSETP.GT.AND P5, PT, R35, R28, PT ;  /* 0x0000001c2300720b */ /* 0x001fda0003fa4000 */
[----:B------:R-:W-:Y:S01]  /*0e00*/  @!P5 SEL R35, R35, R28, P6 ;  /* 0x0000001c2323d207 */ /* 0x000fe20003000000 */
[----:B------:R-:W-:Y:S01]  /*0e10*/  FADD R28, -R29, -INF ;  /* 0xff8000001d1c7421 */ /* 0x000fe20000000100 */
[----:B------:R-:W-:Y:S01]  /*0e20*/  ISETP.NE.AND P6, PT, R43, RZ, PT ;  /* 0x000000ff2b00720c */ /* 0x000fe20003fc5270 */
[----:B------:R-:W-:Y:S02]  /*0e30*/  FADD R29, R29, -R29 ;  /* 0x8000001d1d1d7221 */ /* 0x000fe40000000000 */
[----:B------:R-:W-:Y:S02]  /*0e40*/  FMUL R42, R28, 1.4426950216293334961 ;  /* 0x3fb8aa3b1c2a7820 */ /* 0x000fe40000400000 */
[----:B------:R-:W-:-:S03]  /*0e50*/  FMUL R44, R29, 1.4426950216293334961 ;  /* 0x3fb8aa3b1d2c7820 */ /* 0x000fc60000400000 */
[----:B------:R-:W-:-:S13]  /*0e60*/  FSETP.GEU.AND P5, PT, R42, -126, PT ;  /* 0xc2fc00002a00780b */ /* 0x000fda0003fae000 */
[----:B------:R-:W-:-:S04]  /*0e70*/  @!P5 FMUL R42, R42, 0.5 ;  /* 0x3f0000002a2ad820 */ /* 0x000fc80000400000 */
[----:B------:R-:W0:Y:S02]  /*0e80*/  MUFU.EX2 R43, R42 ;  /* 0x0000002a002b7308 */ /* 0x000e240000000800 */
[----:B0-----:R-:W-:Y:S01]  /*0e90*/  @!P5 FMUL R43, R43, R43 ;  /* 0x0000002b2b2bd220 */ /* 0x001fe20000400000 */
[----:B------:R-:W-:-:S13]  /*0ea0*/  FSETP.GEU.AND P5, PT, R44, -126, PT ;  /* 0xc2fc00002c00780b */ /* 0x000fda0003fae000 */
[----:B------:R-:W-:-:S04]  /*0eb0*/  @!P5 FMUL R44, R44, 0.5 ;  /* 0x3f0000002c2cd820 */ /* 0x000fc80000400000 */
[----:B------:R-:W0:Y:S02]  /*0ec0*/  MUFU.EX2 R0, R44 ;  /* 0x0000002c00007308 */ /* 0x000e240000000800 */
[----:B0-----:R-:W-:-:S04]  /*0ed0*/  @!P5 FMUL R0, R0, R0 ;  /* 0x000000000000d220 */ /* 0x001fc80000400000 */
[----:B------:R-:W-:Y:S01]  /*0ee0*/  FFMA R28, RZ, R43, R0 ;  /* 0x0000002bff1c7223 */ /* 0x000fe20000000000 */
[C---:B------:R-:W-:Y:S01]  /*0ef0*/  FADD R0, -R31.reuse, -INF ;  /* 0xff8000001f007421 */ /* 0x040fe20000000100 */
[----:B------:R-:W-:-:S03]  /*0f00*/  FADD R31, R31, -R31 ;  /* 0x8000001f1f1f7221 */ /* 0x000fc60000000000 */
[----:B------:R-:W-:Y:S01]  /*0f10*/  FMUL R43, R0, 1.4426950216293334961 ;  /* 0x3fb8aa3b002b7820 */ /* 0x000fe20000400000 */
[----:B------:R-:W-:Y:S01]  /*0f20*/  FMUL R45, R31, 1.4426950216293334961 ;  /* 0x3fb8aa3b1f2d7820 */ /* 0x000fe20000400000 */
[----:B------:R-:W-:Y:S02]  /*0f30*/  FSEL R28, R28, 1, P1 ;  /* 0x3f8000001c1c7808 */ /* 0x000fe40000800000 */
[----:B------:R-:W-:Y:S02]  /*0f40*/  ISETP.NE.AND P1, PT, R40, RZ, PT ;  /* 0x000000ff2800720c */ /* 0x000fe40003f25270 */
        /* <DEDUP_REMOVED lines=12> */
[----:B------:R-:W-:-:S04]  /*1010*/  FMUL R44, R32, 1.4426950216293334961 ;  /* 0x3fb8aa3b202c7820 */ /* 0x000fc80000400000 */
        /* <DEDUP_REMOVED lines=14> */
[----:B------:R-:W-:Y:S02]  /*1100*/  LOP3.LUT P6, RZ, R25, 0x3e3, RZ, 0xc0, !PT ;  /* 0x000003e319ff7812 */ /* 0x000fe400078cc0ff */
[----:B------:R-:W-:-:S11]  /*1110*/  FSETP.GEU.AND P5, PT, R32, -126, PT ;  /* 0xc2fc00002000780b */ /* 0x000fd60003fae000 */
[----:B------:R-:W-:Y:S02]  /*1120*/  @!P6 STS [R18], R35 ;  /* 0x000000231200e388 */ /* 0x000fe40000000800 */
[----:B------:R-:W-:-:S04]  /*1130*/  @!P5 FMUL R32, R32, 0.5 ;  /* 0x3f0000002020d820 */ /* 0x000fc80000400000 */
[----:B------:R-:W0:Y:S02]  /*1140*/  MUFU.EX2 R43, R32 ;  /* 0x00000020002b7308 */ /* 0x000e240000000800 */
[----:B0-----:R-:W-:Y:S01]  /*1150*/  @!P5 FMUL R43, R43, R43 ;  /* 0x0000002b2b2bd220 */ /* 0x001fe20000400000 */
[----:B------:R-:W-:Y:S01]  /*1160*/  BAR.SYNC.DEFER_BLOCKING 0x0 ;  /* 0x0000000000007b1d */ /* 0x000fe20000010000 */
        /* <DEDUP_REMOVED lines=45> */
[----:B------:R-:W-:Y:S01]  /*1440*/  FADD R15, R15, -R15 ;  /* 0x8000000f0f0f7221 */ /* 0x000fe20000000000 */
[----:B------:R-:W-:Y:S02]  /*1450*/  FSEL R19, R42, 1, P3 ;  /* 0x3f8000002a137808 */ /* 0x000fe40001800000 */
[----:B------:R-:W-:Y:S01]  /*1460*/  FMUL R33, R0, 1.4426950216293334961 ;  /* 0x3fb8aa3b00217820 */ /* 0x000fe20000400000 */
[----:B------:R-:W-:Y:S01]  /*1470*/  FMUL R32, R15, 1.4426950216293334961 ;  /* 0x3fb8aa3b0f207820 */ /* 0x000fe20000400000 */
[----:B------:R-:W-:Y:S02]  /*1480*/  ISETP.NE.AND P3, PT, R38, RZ, PT ;  /* 0x000000ff2600720c */ /* 0x000fe40003f65270 */
[----:B------:R-:W-:Y:S02]  /*1490*/  FSEL R15, R44, 1, P4 ;  /* 0x3f8000002c0f7808 */ /* 0x000fe40002000000 */
[----:B------:R-:W-:-:S02]  /*14a0*/  FSETP.GEU.AND P5, PT, R33, -126, PT ;  /* 0xc2fc00002100780b */ /* 0x000fc40003fae000 */
[----:B------:R-:W-:Y:S02]  /*14b0*/  FSEL R29, R29, 1, P3 ;  /* 0x3f8000001d1d7808 */ /* 0x000fe40001800000 */
[----:B------:R-:W-:Y:S02]  /*14c0*/  ISETP.NE.AND P4, PT, R39, RZ, PT ;  /* 0x000000ff2700720c */ /* 0x000fe40003f85270 */
[----:B------:R-:W-:Y:S02]  /*14d0*/  FSEL R15, R15, RZ, P0 ;  /* 0x000000ff0f0f7208 */ /* 0x000fe40000000000 */
[----:B------:R-:W-:-:S05]  /*14e0*/  FSEL R30, R30, 1, P4 ;  /* 0x3f8000001e1e7808 */ /* 0x000fca0002000000 */
[----:B------:R-:W-:-:S04]  /*14f0*/  @!P5 FMUL R33, R33, 0.5 ;  /* 0x3f0000002121d820 */ /* 0x000fc80000400000 */
[----:B------:R0:W1:Y:S02]  /*1500*/  MUFU.EX2 R43, R33 ;  /* 0x00000021002b7308 */ /* 0x0000640000000800 */
[----:B0-----:R-:W0:Y:S01]  /*1510*/  LDS R33, [R26] ;  /* 0x000000001a217984 */ /* 0x001e220000000800 */
[----:B-1----:R-:W-:Y:S01]  /*1520*/  @!P5 FMUL R43, R43, R43 ;  /* 0x0000002b2b2bd220 */ /* 0x002fe20000400000 */
[----:B------:R-:W-:-:S13]  /*1530*/  FSETP.GEU.AND P5, PT, R32, -126, PT ;  /* 0xc2fc00002000780b */ /* 0x000fda0003fae000 */
[----:B------:R-:W-:-:S04]  /*1540*/  @!P5 FMUL R32, R32, 0.5 ;  /* 0x3f0000002020d820 */ /* 0x000fc80000400000 */
[----:B------:R-:W1:Y:S01]  /*1550*/  MUFU.EX2 R0, R32 ;  /* 0x0000002000007308 */ /* 0x000e620000000800 */
[--C-:B0-----:R-:W-:Y:S01]  /*1560*/  FADD R8, R8, -R33.reuse ;  /* 0x8000002108087221 */ /* 0x101fe20000000000 */
[----:B-1----:R-:W-:Y:S01]  /*1570*/  @!P5 FMUL R0, R0, R0 ;  /* 0x000000000000d220 */ /* 0x002fe20000400000 */
[--C-:B------:R-:W-:Y:S01]  /*1580*/  FADD R9, R9, -R33.reuse ;  /* 0x8000002109097221 */ /* 0x100fe20000000000 */
[--C-:B------:R-:W-:Y:S01]  /*1590*/  FADD R10, R10, -R33.reuse ;  /* 0x800000210a0a7221 */ /* 0x100fe20000000000 */
[----:B------:R-:W-:Y:S01]  /*15a0*/  FMUL R8, R8, 1.4426950216293334961 ;  /* 0x3fb8aa3b08087820 */ /* 0x000fe20000400000 */
[----:B------:R-:W-:Y:S01]  /*15b0*/  FFMA R43, RZ, R43, R0 ;  /* 0x0000002bff2b7223 */ /* 0x000fe20000000000 */
[----:B------:R-:W-:Y:S01]  /*15c0*/  FADD R12, R12, -R33 ;  /* 0x800000210c0c7221 */ /* 0x000fe20000000000 */
[----:B------:R-:W0:Y:S01]  /*15d0*/  LDS R0, [R27] ;  /* 0x000000001b007984 */ /* 0x000e220000000800 */
[----:B------:R-:W-:Y:S01]  /*15e0*/  FMUL R9, R9, 1.4426950216293334961 ;  /* 0x3fb8aa3b09097820 */ /* 0x000fe20000400000 */
[----:B------:R-:W-:Y:S01]  /*15f0*/  FMUL R10, R10, 1.4426950216293334961 ;  /* 0x3fb8aa3b0a0a7820 */ /* 0x000fe20000400000 */
[----:B------:R-:W-:Y:S01]  /*1600*/  FMUL R12, R12, 1.4426950216293334961 ;  /* 0x3fb8aa3b0c0c7820 */ /* 0x000fe20000400000 */
[----:B------:R-:W-:Y:S01]  /*1610*/  BAR.SYNC.DEFER_BLOCKING 0x0 ;  /* 0x0000000000007b1d */ /* 0x000fe20000010000 */
[----:B------:R-:W-:Y:S01]  /*1620*/  ISETP.NE.AND P5, PT, R41, RZ, PT ;  /* 0x000000ff2900720c */ /* 0x000fe20003fa5270 */
[--C-:B0-----:R-:W-:Y:S01]  /*1630*/  FADD R32, R16, -R0.reuse ;  /* 0x8000000010207221 */ /* 0x101fe20000000000 */
[----:B------:R-:W-:Y:S01]  /*1640*/  FSETP.NEU.AND P3, PT, R0, -INF , PT ;  /* 0xff8000000000780b */ /* 0x000fe20003f6d000 */
[--C-:B------:R-:W-:Y:S01]  /*1650*/  FADD R17, R17, -R0.reuse ;  /* 0x8000000011117221 */ /* 0x100fe20000000000 */
[--C-:B------:R-:W-:Y:S01]  /*1660*/  FADD R6, R6, -R0.reuse ;  /* 0x8000000006067221 */ /* 0x100fe20000000000 */
[----:B------:R-:W-:Y:S01]  /*1670*/  FMUL R32, R32, 1.4426950216293334961 ;  /* 0x3fb8aa3b20207820 */ /* 0x000fe20000400000 */
[----:B------:R-:W-:Y:S01]  /*1680*/  FADD R7, R7, -R0 ;  /* 0x8000000007077221 */ /* 0x000fe20000000000 */
[----:B------:R-:W-:Y:S01]  /*1690*/  FMUL R17, R17, 1.4426950216293334961 ;  /* 0x3fb8aa3b11117820 */ /* 0x000fe20000400000 */
[----:B------:R-:W-:Y:S01]  /*16a0*/  FMUL R6, R6, 1.4426950216293334961 ;  /* 0x3fb8aa3b06067820 */ /* 0x000fe20000400000 */
[----:B------:R-:W-:Y:S01]  /*16b0*/  FSEL R16, R45, 1, P5 ;  /* 0x3f8000002d107808 */ /* 0x000fe20002800000 */
[----:B------:R-:W-:Y:S01]  /*16c0*/  FMUL R35, R7, 1.4426950216293334961 ;  /* 0x3fb8aa3b07237820 */ /* 0x000fe20000400000 */
[----:B------:R-:W-:-:S02]  /*16d0*/  FSEL R34, R32, RZ, P3 ;  /* 0x000000ff20227208 */ /* 0x000fc40001800000 */
[----:B------:R-:W-:Y:S02]  /*16e0*/  FSEL R17, R17, RZ, P3 ;  /* 0x000000ff11117208 */ /* 0x000fe40001800000 */
[----:B------:R-:W-:Y:S02]  /*16f0*/  FSETP.GEU.AND P4, PT, R34, -126, PT ;  /* 0xc2fc00002200780b */ /* 0x000fe40003f8e000 */
[----:B------:R-:W-:Y:S02]  /*1700*/  FSEL R7, R6, RZ, P3 ;  /* 0x000000ff06077208 */ /* 0x000fe40001800000 */
[----:B------:R-:W-:Y:S02]  /*1710*/  FSEL R35, R35, RZ, P3 ;  /* 0x000000ff23237208 */ /* 0x000fe40001800000 */
[----:B------:R-:W-:Y:S02]  /*1720*/  FSETP.GEU.AND P3, PT, R17, -126, PT ;  /* 0xc2fc00001100780b */ /* 0x000fe40003f6e000 */
[----:B------:R-:W-:-:S02]  /*1730*/  FSEL R32, R43, 1, P1 ;  /* 0x3f8000002b207808 */ /* 0x000fc40000800000 */
[----:B------:R-:W-:Y:S02]  /*1740*/  ISETP.NE.AND P1, PT, R37, RZ, PT ;  /* 0x000000ff2500720c */ /* 0x000fe40003f25270 */
[----:B------:R-:W-:Y:S01]  /*1750*/  FSEL R16, R16, RZ, P0 ;  /* 0x000000ff10107208 */ /* 0x000fe20000000000 */
[----:B------:R-:W-:Y:S01]  /*1760*/  @!P4 FMUL R34, R34, 0.5 ;  /* 0x3f0000002222c820 */ /* 0x000fe20000400000 */
[----:B------:R-:W-:Y:S02]  /*1770*/  FSEL R36, R29, RZ, P1 ;  /* 0x000000ff1d247208 */ /* 0x000fe40000800000 */
[----:B------:R-:W-:Y:S01]  /*1780*/  FSEL R28, R28, RZ, P1 ;  /* 0x000000ff1c1c7208 */ /* 0x000fe20000800000 */
[----:B------:R-:W0:Y:S01]  /*1790*/  MUFU.EX2 R13, R34 ;  /* 0x00000022000d7308 */ /* 0x000e220000000800 */
[----:B------:R-:W-:Y:S01]  /*17a0*/  FSEL R32, R32, RZ, P0 ;  /* 0x000000ff20207208 */ /* 0x000fe20000000000 */
[----:B------:R-:W-:Y:S01]  /*17b0*/  @!P3 FMUL R17, R17, 0.5 ;  /* 0x3f0000001111b820 */ /* 0x000fe20000400000 */
[----:B------:R-:W-:-:S03]  /*17c0*/  ISETP.GE.U32.AND P5, PT, R25, 0x20, PT ;  /* 0x000000201900780c */ /* 0x000fc60003fa6070 */
[----:B------:R-:W-:Y:S02]  /*17d0*/  @P1 MOV R29, 0x12f00000 ;  /* 0x12f00000001d1802 */ /* 0x000fe40000000f00 */
[----:B------:R-:W1:Y:S02]  /*17e0*/  MUFU.EX2 R6, R17 ;  /* 0x0000001100067308 */ /* 0x000e640000000800 */
[----:B------:R2:W3:Y:S01]  /*17f0*/  @P1 R2UR UR7, R29 ;  /* 0x000000001d0713c2 */ /* 0x0004e200000e0000 */
[----:B0-----:R-:W-:Y:S01]  /*1800*/  @!P4 FMUL R13, R13, R13 ;  /* 0x0000000d0d0dc220 */ /* 0x001fe20000400000 */
[----:B------:R-:W-:-:S03]  /*1810*/  FSETP.GEU.AND P4, PT, R7, -126, PT ;  /* 0xc2fc00000700780b */ /* 0x000fc60003f8e000 */
[----:B------:R-:W-:Y:S01]  /*1820*/  FMUL R13, R36, R13 ;  /* 0x0000000d240d7220 */ /* 0x000fe20000400000 */
[----:B------:R-:W-:Y:S01]  /*1830*/  FSEL R36, R19, RZ, P0 ;  /* 0x000000ff13247208 */ /* 0x000fe20000000000 */
[----:B-1----:R-:W-:Y:S01]  /*1840*/  @!P3 FMUL R6, R6, R6 ;  /* 0x000000060606b220 */ /* 0x002fe20000400000 */
[----:B------:R-:W-:-:S03]  /*1850*/  FSETP.NEU.AND P3, PT, R33, -INF , PT ;  /* 0xff8000002100780b */ /* 0x000fc60003f6d000 */
[----:B------:R-:W-:Y:S01]  /*1860*/  FFMA R13, R28, R6, R13 ;  /* 0x000000061c0d7223 */ /* 0x000fe2000000000d */
[----:B------:R-:W-:-:S03]  /*1870*/  FSEL R8, R8, RZ, P3 ;  /* 0x000000ff08087208 */ /* 0x000fc60001800000 */
[----:B------:R-:W-:Y:S01]  /*1880*/  @!P4 FMUL R7, R7, 0.5 ;  /* 0x3f0000000707c820 */ /* 0x000fe20000400000 */
[----:B------:R-:W-:Y:S02]  /*1890*/  FSEL R9, R9, RZ, P3 ;  /* 0x000000ff09097208 */ /* 0x000fe40001800000 */
[----:B------:R-:W-:Y:S01]  /*18a0*/  FSEL R10, R10, RZ, P3 ;  /* 0x000000ff0a0a7208 */ /* 0x000fe20001800000 */
[----:B------:R-:W0:Y:S01]  /*18b0*/  MUFU.EX2 R34, R7 ;  /* 0x0000000700227308 */ /* 0x000e220000000800 */
[----:B------:R-:W-:Y:S02]  /*18c0*/  FSEL R12, R12, RZ, P3 ;  /* 0x000000ff0c0c7208 */ /* 0x000fe40001800000 */
[----:B------:R-:W-:Y:S02]  /*18d0*/  FSETP.GEU.AND P3, PT, R9, -126, PT ;  /* 0xc2fc00000900780b */ /* 0x000fe40003f6e000 */
[----:B------:R-:W-:Y:S02]  /*18e0*/  FSEL R6, R31, RZ, P1 ;  /* 0x000000ff1f067208 */ /* 0x000fe40000800000 */
[----:B------:R-:W-:-:S04]  /*18f0*/  @P1 MOV R28, 0x0 ;  /* 0x00000000001c1802 */ /* 0x000fc80000000f00 */
[----:B------:R2:W3:Y:S01]  /*1900*/  @P1 R2UR UR6, R28 ;  /* 0x000000001c0613c2 */ /* 0x0004e200000e0000 */
[----:B0-----:R-:W-:Y:S01]  /*1910*/  @!P4 FMUL R34, R34, R34 ;  /* 0x000000222222c220 */ /* 0x001fe20000400000 */
[----:B------:R-:W-:-:S03]  /*1920*/  FSETP.GEU.AND P4, PT, R8, -126, PT ;  /* 0xc2fc00000800780b */ /* 0x000fc60003f8e000 */
[----:B------:R-:W-:Y:S01]  /*1930*/  @!P3 FMUL R9, R9, 0.5 ;  /* 0x3f0000000909b820 */ /* 0x000fe20000400000 */
[----:B------:R-:W-:-:S03]  /*1940*/  FFMA R34, R6, R34, R13 ;  /* 0x0000002206227223 */ /* 0x000fc6000000000d */
[----:B------:R0:W1:Y:S06]  /*1950*/  MUFU.EX2 R7, R9 ;  /* 0x0000000900077308 */ /* 0x00006c0000000800 */
[----:B------:R-:W-:Y:S01]  /*1960*/  @!P4 FMUL R8, R8, 0.5 ;  /* 0x3f0000000808c820 */ /* 0x000fe20000400000 */
[----:B0-----:R-:W-:-:S03]  /*1970*/  FSEL R9, R30, RZ, P1 ;  /* 0x000000ff1e097208 */ /* 0x001fc60000800000 */
[----:B------:R-:W0:Y:S01]  /*1980*/  MUFU.EX2 R17, R8 ;  /* 0x0000000800117308 */ /* 0x000e220000000800 */
[----:B-1----:R-:W-:Y:S01]  /*1990*/  @!P3 FMUL R7, R7, R7 ;  /* 0x000000070707b220 */ /* 0x002fe20000400000 */
[----:B------:R-:W-:Y:S01]  /*19a0*/  FSETP.GEU.AND P3, PT, R35, -126, PT ;  /* 0xc2fc00002300780b */ /* 0x000fe20003f6e000 */
[----:B0-----:R-:W-:Y:S01]  /*19b0*/  @!P4 FMUL R17, R17, R17 ;  /* 0x000000111111c220 */ /* 0x001fe20000400000 */
[----:B------:R-:W-:-:S11]  /*19c0*/  FSETP.GEU.AND P4, PT, R10, -126, PT ;  /* 0xc2fc00000a00780b */ /* 0x000fd60003f8e000 */
[----:B------:R-:W-:-:S06]  /*19d0*/  @!P3 FMUL R35, R35, 0.5 ;  /* 0x3f0000002323b820 */ /* 0x000fcc0000400000 */
[----:B------:R-:W0:Y:S01]  /*19e0*/  MUFU.EX2 R35, R35 ;  /* 0x0000002300237308 */ /* 0x000e220000000800 */
[----:B------:R-:W-:-:S07]  /*19f0*/  @!P4 FMUL R10, R10, 0.5 ;  /* 0x3f0000000a0ac820 */ /* 0x000fce0000400000 */
[----:B------:R1:W4:Y:S01]  /*1a00*/  MUFU.EX2 R8, R10 ;  /* 0x0000000a00087308 */ /* 0x0003220000000800 */
[----:B0-----:R-:W-:Y:S01]  /*1a10*/  @!P3 FMUL R35, R35, R35 ;  /* 0x000000232323b220 */ /* 0x001fe20000400000 */
[----:B-1----:R-:W-:-:S03]  /*1a20*/  FMUL R10, R36, R17 ;  /* 0x00000011240a7220 */ /* 0x002fc60000400000 */
[----:B------:R-:W-:Y:S01]  /*1a30*/  FFMA R34, R9, R35, R34 ;  /* 0x0000002309227223 */ /* 0x000fe20000000022 */
[----:B------:R-:W-:Y:S01]  /*1a40*/  @P1 IMAD.MOV.U32 R17, RZ, RZ, 0x12f00000 ;  /* 0x12f00000ff111424 */ /* 0x000fe200078e00ff */
[----:B------:R-:W-:-:S03]  /*1a50*/  FFMA R7, R15, R7, R10 ;  /* 0x000000070f077223 */ /* 0x000fc6000000000a */
[----:B------:R-:W0:Y:S01]  /*1a60*/  SHFL.BFLY PT, R9, R34, 0x10, 0x1f ;  /* 0x0e001f0022097f89 */ /* 0x000e2200000e0000 */
[----:B----4-:R-:W-:Y:S01]  /*1a70*/  @!P4 FMUL R8, R8, R8 ;  /* 0x000000080808c220 */ /* 0x010fe20000400000 */
[----:B------:R-:W-:Y:S01]  /*1a80*/  FSETP.GEU.AND P4, PT, R12, -126, PT ;  /* 0xc2fc00000c00780b */ /* 0x000fe20003f8e000 */
[----:B------:R-:W1:Y:S02]  /*1a90*/  @P1 R2UR UR5, R17 ;  /* 0x00000000110513c2 */ /* 0x000e6400000e0000 */
[----:B------:R-:W-:-:S10]  /*1aa0*/  FFMA R7, R16, R8, R7 ;  /* 0x0000000810077223 */ /* 0x000fd40000000007 */
[----:B------:R-:W-:-:S06]  /*1ab0*/  @!P4 FMUL R12, R12, 0.5 ;  /* 0x3f0000000c0cc820 */ /* 0x000fcc0000400000 */
[----:B------:R-:W4:Y:S01]  /*1ac0*/  MUFU.EX2 R12, R12 ;  /* 0x0000000c000c7308 */ /* 0x000f220000000800 */
[----:B0-----:R-:W-:Y:S01]  /*1ad0*/  FADD R9, R34, R9 ;  /* 0x0000000922097221 */ /* 0x001fe20000000000 */
[----:B----4-:R-:W-:-:S04]  /*1ae0*/  @!P4 FMUL R12, R12, R12 ;  /* 0x0000000c0c0cc220 */ /* 0x010fc80000400000 */
[----:B------:R-:W-:-:S05]  /*1af0*/  FFMA R7, R32, R12, R7 ;  /* 0x0000000c20077223 */ /* 0x000fca0000000007 */
[----:B------:R-:W0:Y:S02]  /*1b00*/  SHFL.BFLY PT, R6, R7, 0x10, 0x1f ;  /* 0x0e001f0007067f89 */ /* 0x000e2400000e0000 */
[----:B0-----:R-:W-:Y:S02]  /*1b10*/  FADD R10, R7, R6 ;  /* 0x00000006070a7221 */ /* 0x001fe40000000000 */
[----:B------:R-:W0:Y:S04]  /*1b20*/  SHFL.BFLY PT, R6, R9, 0x8, 0x1f ;  /* 0x0d001f0009067f89 */ /* 0x000e2800000e0000 */
[----:B------:R-:W4:Y:S01]  /*1b30*/  SHFL.BFLY PT, R13, R10, 0x8, 0x1f ;  /* 0x0d001f000a0d7f89 */ /* 0x000f2200000e0000 */
[----:B0-----:R-:W-:Y:S01]  /*1b40*/  FADD R6, R9, R6 ;  /* 0x0000000609067221 */ /* 0x001fe20000000000 */
[----:B----4-:R-:W-:-:S04]  /*1b50*/  FADD R12, R10, R13 ;  /* 0x0000000d0a0c7221 */ /* 0x010fc80000000000 */
[----:B------:R-:W0:Y:S04]  /*1b60*/  SHFL.BFLY PT, R13, R6, 0x4, 0x1f ;  /* 0x0c801f00060d7f89 */ /* 0x000e2800000e0000 */
[----:B------:R-:W4:Y:S01]  /*1b70*/  SHFL.BFLY PT, R15, R12, 0x4, 0x1f ;  /* 0x0c801f000c0f7f89 */ /* 0x000f2200000e0000 */
[----:B0-----:R-:W-:Y:S01]  /*1b80*/  FADD R13, R6, R13 ;  /* 0x0000000d060d7221 */ /* 0x001fe20000000000 */
[----:B----4-:R-:W-:-:S04]  /*1b90*/  FADD R15, R12, R15 ;  /* 0x0000000f0c0f7221 */ /* 0x010fc80000000000 */
[----:B------:R-:W0:Y:S04]  /*1ba0*/  SHFL.BFLY PT, R8, R13, 0x2, 0x1f ;  /* 0x0c401f000d087f89 */ /* 0x000e2800000e0000 */
[----:B------:R-:W4:Y:S01]  /*1bb0*/  SHFL.BFLY PT, R16, R15, 0x2, 0x1f ;  /* 0x0c401f000f107f89 */ /* 0x000f2200000e0000 */
[----:B0-----:R-:W-:Y:S02]  /*1bc0*/  FADD R8, R13, R8 ;  /* 0x000000080d087221 */ /* 0x001fe40000000000 */
[----:B------:R-:W-:Y:S01]  /*1bd0*/  CS2R R12, SRZ ;  /* 0x00000000000c7805 */ /* 0x000fe2000001ff00 */
[----:B----4-:R-:W-:Y:S02]  /*1be0*/  FADD R16, R15, R16 ;  /* 0x000000100f107221 */ /* 0x010fe40000000000 */
[----:B------:R-:W0:Y:S04]  /*1bf0*/  SHFL.BFLY PT, R7, R8, 0x1, 0x1f ;  /* 0x0c201f0008077f89 */ /* 0x000e2800000e0000 */
[----:B------:R-:W4:Y:S01]  /*1c00*/  SHFL.BFLY PT, R9, R16, 0x1, 0x1f ;  /* 0x0c201f0010097f89 */ /* 0x000f2200000e0000 */
[----:B0-----:R-:W-:Y:S01]  /*1c10*/  FADD R10, R8, R7 ;  /* 0x00000007080a7221 */ /* 0x001fe20000000000 */
[----:B----4-:R-:W-:-:S04]  /*1c20*/  FADD R9, R16, R9 ;  /* 0x0000000910097221 */ /* 0x010fc80000000000 */
[----:B------:R0:W-:Y:S01]  /*1c30*/  @!P2 STS [R11], R10 ;  /* 0x0000000a0b00a388 */ /* 0x0001e20000000800 */
[----:B------:R-:W-:-:S03]  /*1c40*/  @P1 MOV R16, 0x0 ;  /* 0x0000000000101802 */ /* 0x000fc60000000f00 */
[----:B------:R4:W-:Y:S01]  /*1c50*/  @!P2 STS [R14], R9 ;  /* 0x000000090e00a388 */ /* 0x0009e20000000800 */
[----:B------:R-:W1:Y:S03]  /*1c60*/  @P1 R2UR UR4, R16 ;  /* 0x00000000100413c2 */ /* 0x000e6600000e0000 */
[----:B------:R-:W-:Y:S01]  /*1c70*/  BAR.SYNC.DEFER_BLOCKING 0x0 ;  /* 0x0000000000007b1d */ /* 0x000fe20000010000 */
[----:B0-----:R-:W-:Y:S01]  /*1c80*/  CS2R R10, SRZ ;  /* 0x00000000000a7805 */ /* 0x001fe2000001ff00 */
[----:B------:R-:W-:Y:S01]  /*1c90*/  @P0 MOV R25, 0x12f00000 ;  /* 0x12f0000000190802 */ /* 0x000fe20000000f00 */
[----:B----4-:R-:W-:Y:S01]  /*1ca0*/  CS2R R8, SRZ ;  /* 0x0000000000087805 */ /* 0x010fe2000001ff00 */
[----:B------:R-:W-:Y:S02]  /*1cb0*/  CS2R R14, SRZ ;  /* 0x00000000000e7805 */ /* 0x000fe4000001ff00 */
[----:B------:R-:W0:Y:S04]  /*1cc0*/  @!P5 LDS R24, [R18] ;  /* 0x000000001218d984 */ /* 0x000e280000000800 */
[----:B0-----:R-:W0:Y:S02]  /*1cd0*/  SHFL.BFLY PT, R7, R24, 0x2, 0x1f ;  /* 0x0c401f0018077f89 */ /* 0x001e2400000e0000 */
[----:B0-----:R-:W-:-:S05]  /*1ce0*/  FADD R7, R24, R7 ;  /* 0x0000000718077221 */ /* 0x001fca0000000000 */
[----:B------:R-:W0:Y:S02]  /*1cf0*/  SHFL.BFLY PT, R6, R7, 0x1, 0x1f ;  /* 0x0c201f0007067f89 */ /* 0x000e2400000e0000 */
[----:B0-----:R-:W-:Y:S01]  /*1d00*/  FADD R19, R7, R6 ;  /* 0x0000000607137221 */ /* 0x001fe20000000000 */
[----:B------:R-:W-:-:S04]  /*1d10*/  MOV R6, 0x4 ;  /* 0x0000000400067802 */ /* 0x000fc80000000f00 */
[----:B------:R0:W-:Y:S01]  /*1d20*/  @!P6 STS [R18], R19 ;  /* 0x000000131200e388 */ /* 0x0001e20000000800 */
[----:B------:R-:W-:-:S03]  /*1d30*/  IMAD.WIDE R36, R23, R6, c[0x0][0x168] ;  /* 0x00005a0017247625 */ /* 0x000fc600078e0206 */
[----:B------:R-:W-:Y:S01]  /*1d40*/  BAR.SYNC.DEFER_BLOCKING 0x0 ;  /* 0x0000000000007b1d */ /* 0x000fe20000010000 */
[----:B------:R-:W-:Y:S01]  /*1d50*/  @P0 IMAD.MOV.U32 R24, RZ, RZ, 0x0 ;  /* 0x00000000ff180424 */ /* 0x000fe200078e00ff */
[----:B------:R-:W-:Y:S02]  /*1d60*/  @P0 MOV R34, 0x0 ;  /* 0x0000000000220802 */ /* 0x000fe40000000f00 */
[----:B------:R-:W-:Y:S01]  /*1d70*/  @P0 MOV R35, 0x12f00000 ;  /* 0x12f0000000230802 */ /* 0x000fe20000000f00 */
[----:B--2---:R-:W-:Y:S01]  /*1d80*/  CS2R R28, SRZ ;  /* 0x00000000001c7805 */ /* 0x004fe2000001ff00 */
[----:B-1----:R1:W2:Y:S01]  /*1d90*/  @P1 LDG.E.EF.128 R8, desc[UR4][R20.64] ;  /* 0x0000000414081981 */ /* 0x0022a2200c0e1d00 */
[----:B------:R-:W4:Y:S03]  /*1da0*/  @P0 R2UR UR4, R24 ;  /* 0x00000000180403c2 */ /* 0x000f2600000e0000 */
[----:B---3--:R-:W2:Y:S01]  /*1db0*/  @P1 LDG.E.EF.128 R12, desc[UR6][R36.64] ;  /* 0x00000006240c1981 */ /* 0x008ea2200c0e1d00 */
[----:B------:R-:W-:Y:S01]  /*1dc0*/  CS2R R30, SRZ ;  /* 0x00000000001e7805 */ /* 0x000fe2000001ff00 */
[----:B------:R-:W-:Y:S01]  /*1dd0*/  CS2R R16, SRZ ;  /* 0x0000000000107805 */ /* 0x000fe2000001ff00 */
[----:B0-----:R-:W-:Y:S01]  /*1de0*/  CS2R R18, SRZ ;  /* 0x0000000000127805 */ /* 0x001fe2000001ff00 */
[----:B------:R-:W0:Y:S01]  /*1df0*/  LDS R27, [R27] ;  /* 0x000000001b1b7984 */ /* 0x000e220000000800 */
[----:B------:R-:W4:Y:S01]  /*1e00*/  @P0 R2UR UR5, R25 ;  /* 0x00000000190503c2 */ /* 0x000f2200000e0000 */
[----:B-1----:R-:W-:-:S02]  /*1e10*/  IMAD.WIDE R20, R22, R6, c[0x0][0x168] ;  /* 0x00005a0016147625 */ /* 0x002fc400078e0206 */
[----:B------:R-:W1:Y:S05]  /*1e20*/  LDS R26, [R26] ;  /* 0x000000001a1a7984 */ /* 0x000e6a0000000800 */
[----:B------:R-:W3:Y:S08]  /*1e30*/  @P0 R2UR UR6, R34 ;  /* 0x00000000220603c2 */ /* 0x000ef000000e0000 */
[----:B------:R-:W3:Y:S01]  /*1e40*/  @P0 R2UR UR7, R35 ;  /* 0x00000000230703c2 */ /* 0x000ee200000e0000 */
[----:B----4-:R-:W4:Y:S04]  /*1e50*/  @P0 LDG.E.EF.128 R28, desc[UR4][R2.64] ;  /* 0x00000004021c0981 */ /* 0x010f28200c0e1d00 */
[----:B---3--:R-:W4:Y:S01]  /*1e60*/  @P0 LDG.E.EF.128 R16, desc[UR6][R20.64] ;  /* 0x0000000614100981 */ /* 0x008f22200c0e1d00 */
[----:B------:R-:W-:Y:S01]  /*1e70*/  ULDC.64 UR4, c[0x0][0x118] ;  /* 0x0000460000047ab9 */ /* 0x000fe20000000a00 */
[----:B--2---:R-:W-:Y:S01]  /*1e80*/  FADD R9, R13, R9 ;  /* 0x000000090d097221 */ /* 0x004fe20000000000 */
[----:B------:R-:W-:Y:S01]  /*1e90*/  FADD R7, R12, R8 ;  /* 0x000000080c077221 */ /* 0x000fe20000000000 */
[----:B------:R-:W-:-:S02]  /*1ea0*/  FADD R11, R15, R11 ;  /* 0x0000000b0f0b7221 */ /* 0x000fc40000000000 */
[C---:B------:R-:W-:Y:S01]  /*1eb0*/  FADD R9, -R0.reuse, R9 ;  /* 0x0000000900097221 */ /* 0x040fe20000000100 */
[C---:B------:R-:W-:Y:S01]  /*1ec0*/  FADD R7, -R0.reuse, R7 ;  /* 0x0000000700077221 */ /* 0x040fe20000000100 */
[----:B------:R-:W-:Y:S02]  /*1ed0*/  FADD R11, -R0, R11 ;  /* 0x0000000b000b7221 */ /* 0x000fe40000000100 */
[----:B------:R-:W-:Y:S01]  /*1ee0*/  FMUL R9, R9, 1.4426950216293334961 ;  /* 0x3fb8aa3b09097820 */ /* 0x000fe20000400000 */
[----:B------:R-:W-:Y:S01]  /*1ef0*/  FMUL R8, R7, 1.4426950216293334961 ;  /* 0x3fb8aa3b07087820 */ /* 0x000fe20000400000 */
[----:B------:R-:W-:Y:S01]  /*1f00*/  FADD R7, R14, R10 ;  /* 0x0000000a0e077221 */ /* 0x000fe20000000000 */
[----:B------:R-:W-:Y:S02]  /*1f10*/  FMUL R11, R11, 1.4426950216293334961 ;  /* 0x3fb8aa3b0b0b7820 */ /* 0x000fe40000400000 */
[----:B------:R-:W-:Y:S01]  /*1f20*/  FSETP.GEU.AND P6, PT, R9, -126, PT ;  /* 0xc2fc00000900780b */ /* 0x000fe20003fce000 */
[----:B------:R-:W-:Y:S01]  /*1f30*/  FADD R7, -R0, R7 ;  /* 0x0000000700077221 */ /* 0x000fe20000000100 */
[----:B------:R-:W-:-:S02]  /*1f40*/  FSETP.GEU.AND P2, PT, R8, -126, PT ;  /* 0xc2fc00000800780b */ /* 0x000fc40003f4e000 */
[----:B------:R-:W-:Y:S01]  /*1f50*/  FSETP.GEU.AND P5, PT, R11, -126, PT ;  /* 0xc2fc00000b00780b */ /* 0x000fe20003fae000 */
[----:B------:R-:W-:-:S05]  /*1f60*/  FMUL R7, R7, 1.4426950216293334961 ;  /* 0x3fb8aa3b07077820 */ /* 0x000fca0000400000 */
[----:B------:R-:W-:-:S03]  /*1f70*/  FSETP.GEU.AND P4, PT, R7, -126, PT ;  /* 0xc2fc00000700780b */ /* 0x000fc60003f8e000 */
[----:B------:R-:W-:Y:S02]  /*1f80*/  @!P6 FMUL R9, R9, 0.5 ;  /* 0x3f0000000909e820 */ /* 0x000fe40000400000 */
[----:B------:R-:W-:Y:S02]  /*1f90*/  @!P2 FMUL R8, R8, 0.5 ;  /* 0x3f0000000808a820 */ /* 0x000fe40000400000 */
[----:B------:R-:W-:Y:S02]  /*1fa0*/  @!P5 FMUL R11, R11, 0.5 ;  /* 0x3f0000000b0bd820 */ /* 0x000fe40000400000 */
[----:B------:R-:W2:Y:S04]  /*1fb0*/  MUFU.EX2 R9, R9 ;  /* 0x0000000900097308 */ /* 0x000ea80000000800 */
[----:B------:R-:W-:-:S04]  /*1fc0*/  @!P4 FMUL R7, R7, 0.5 ;  /* 0x3f0000000707c820 */ /* 0x000fc80000400000 */
[----:B------:R-:W3:Y:S01]  /*1fd0*/  MUFU.EX2 R8, R8 ;  /* 0x0000000800087308 */ /* 0x000ee20000000800 */
[----:B----4-:R-:W-:Y:S01]  /*1fe0*/  FADD R16, R16, R28 ;  /* 0x0000001c10107221 */ /* 0x010fe20000000000 */
[----:B------:R-:W-:Y:S01]  /*1ff0*/  FADD R0, R17, R29 ;  /* 0x0000001d11007221 */ /* 0x000fe20000000000 */
[----:B------:R-:W-:-:S05]  /*2000*/  FADD R18, R18, R30 ;  /* 0x0000001e12127221 */ /* 0x000fca0000000000 */
[----:B------:R-:W4:Y:S01]  /*2010*/  MUFU.EX2 R11, R11 ;  /* 0x0000000b000b7308 */ /* 0x000f220000000800 */
[C---:B------:R-:W-:Y:S01]  /*2020*/  FADD R16, -R33.reuse, R16 ;  /* 0x0000001021107221 */ /* 0x040fe20000000100 */
[----:B------:R-:W-:Y:S01]  /*2030*/  FADD R0, -R33, R0 ;  /* 0x0000000021007221 */ /* 0x000fe20000000100 */
[----:B--2---:R-:W-:Y:S01]  /*2040*/  @!P6 FMUL R9, R9, R9 ;  /* 0x000000090909e220 */ /* 0x004fe20000400000 */
[----:B0-----:R-:W-:Y:S01]  /*2050*/  FSETP.GT.AND P6, PT, |R27|, 8.50705917302346158658e+37, PT ;  /* 0x7e8000001b00780b */ /* 0x001fe20003fc4200 */
[----:B------:R-:W-:Y:S01]  /*2060*/  FMUL R16, R16, 1.4426950216293334961 ;  /* 0x3fb8aa3b10107820 */ /* 0x000fe20000400000 */
[----:B------:R-:W-:Y:S01]  /*2070*/  FMUL R2, R0, 1.4426950216293334961 ;  /* 0x3fb8aa3b00027820 */ /* 0x000fe20000400000 */
[----:B------:R-:W-:Y:S01]  /*2080*/  FADD R0, R19, R31 ;  /* 0x0000001f13007221 */ /* 0x000fe20000000000 */
[----:B------:R-:W0:Y:S01]  /*2090*/  MUFU.EX2 R7, R7 ;  /* 0x0000000700077308 */ /* 0x000e220000000800 */
[C---:B------:R-:W-:Y:S01]  /*20a0*/  FADD R18, -R33.reuse, R18 ;  /* 0x0000001221127221 */ /* 0x040fe20000000100 */
[----:B------:R-:W-:Y:S01]  /*20b0*/  FSETP.GEU.AND P3, PT, R16, -126, PT ;  /* 0xc2fc00001000780b */ /* 0x000fe20003f6e000 */
[----:B------:R-:W-:Y:S01]  /*20c0*/  FADD R0, -R33, R0 ;  /* 0x0000000021007221 */ /* 0x000fe20000000100 */
[----:B---3--:R-:W-:Y:S01]  /*20d0*/  @!P2 FMUL R8, R8, R8 ;  /* 0x000000080808a220 */ /* 0x008fe20000400000 */
[----:B------:R-:W-:Y:S01]  /*20e0*/  FMUL R18, R18, 1.4426950216293334961 ;  /* 0x3fb8aa3b12127820 */ /* 0x000fe20000400000 */
[----:B------:R-:W-:Y:S01]  /*20f0*/  FSETP.GEU.AND P2, PT, R2, -126, PT ;  /* 0xc2fc00000200780b */ /* 0x000fe20003f4e000 */
[----:B------:R-:W-:Y:S01]  /*2100*/  FMUL R3, R0, 1.4426950216293334961 ;  /* 0x3fb8aa3b00037820 */ /* 0x000fe20000400000 */
[----:B----4-:R-:W-:Y:S01]  /*2110*/  @!P5 FMUL R11, R11, R11 ;  /* 0x0000000b0b0bd220 */ /* 0x010fe20000400000 */
[C---:B------:R-:W-:Y:S01]  /*2120*/  FSETP.GEU.AND P5, PT, |R27|.reuse, 1.175494350822287508e-38, PT ;  /* 0x008000001b00780b */ /* 0x040fe20003fae200 */
[----:B------:R-:W-:Y:S01]  /*2130*/  @P6 FMUL R27, R27, 0.25 ;  /* 0x3e8000001b1b6820 */ /* 0x000fe20000400000 */
[----:B------:R-:W-:Y:S01]  /*2140*/  @P6 FMUL R8, R8, 0.25 ;  /* 0x3e80000008086820 */ /* 0x000fe20000400000 */
[----:B------:R-:W-:Y:S01]  /*2150*/  @P6 FMUL R9, R9, 0.25 ;  /* 0x3e80000009096820 */ /* 0x000fe20000400000 */
[----:B------:R-:W-:-:S02]  /*2160*/  @P6 FMUL R11, R11, 0.25 ;  /* 0x3e8000000b0b6820 */ /* 0x000fc40000400000 */
[----:B------:R-:W-:Y:S01]  /*2170*/  @!P3 FMUL R16, R16, 0.5 ;  /* 0x3f0000001010b820 */ /* 0x000fe20000400000 */
[----:B0-----:R-:W-:Y:S01]  /*2180*/  @!P4 FMUL R7, R7, R7 ;  /* 0x000000070707c220 */ /* 0x001fe20000400000 */
[----:B------:R-:W-:Y:S02]  /*2190*/  FSETP.GEU.AND P4, PT, R18, -126, PT ;  /* 0xc2fc00001200780b */ /* 0x000fe40003f8e000 */
[----:B------:R-:W-:Y:S01]  /*21a0*/  @!P2 FMUL R2, R2, 0.5 ;  /* 0x3f0000000202a820 */ /* 0x000fe20000400000 */
[----:B------:R-:W-:Y:S01]  /*21b0*/  @P6 FMUL R7, R7, 0.25 ;  /* 0x3e80000007076820 */ /* 0x000fe20000400000 */
[----:B------:R-:W0:Y:S01]  /*21c0*/  MUFU.EX2 R16, R16 ;  /* 0x0000001000107308 */ /* 0x000e220000000800 */
[----:B------:R-:W-:Y:S01]  /*21d0*/  FSETP.GEU.AND P6, PT, R3, -126, PT ;  /* 0xc2fc00000300780b */ /* 0x000fe20003fce000 */
[----:B------:R-:W-:Y:S01]  /*21e0*/  @!P5 FMUL R27, R27, 16777216 ;  /* 0x4b8000001b1bd820 */ /* 0x000fe20000400000 */
[----:B------:R-:W-:Y:S01]  /*21f0*/  @!P5 FMUL R8, R8, 16777216 ;  /* 0x4b8000000808d820 */ /* 0x000fe20000400000 */
[----:B------:R-:W-:Y:S01]  /*2200*/  @!P5 FMUL R9, R9, 16777216 ;  /* 0x4b8000000909d820 */ /* 0x000fe20000400000 */
[----:B------:R-:W-:Y:S01]  /*2210*/  @!P5 FMUL R7, R7, 16777216 ;  /* 0x4b8000000707d820 */ /* 0x000fe20000400000 */
[----:B------:R-:W-:Y:S01]  /*2220*/  @!P5 FMUL R11, R11, 16777216 ;  /* 0x4b8000000b0bd820 */ /* 0x000fe20000400000 */
[----:B-1----:R-:W-:Y:S01]  /*2230*/  FSETP.GT.AND P5, PT, |R26|, 8.50705917302346158658e+37, PT ;  /* 0x7e8000001a00780b */ /* 0x002fe20003fa4200 */
[----:B------:R-:W1:Y:S01]  /*2240*/  MUFU.EX2 R0, R2 ;  /* 0x0000000200007308 */ /* 0x000e620000000800 */
[----:B------:R-:W-:-:S05]  /*2250*/  @!P4 FMUL R18, R18, 0.5 ;  /* 0x3f0000001212c820 */ /* 0x000fca0000400000 */
[----:B------:R-:W-:Y:S01]  /*2260*/  @!P6 FMUL R3, R3, 0.5 ;  /* 0x3f0000000303e820 */ /* 0x000fe20000400000 */
[----:B0-----:R-:W-:Y:S01]  /*2270*/  @!P3 FMUL R16, R16, R16 ;  /* 0x000000101010b220 */ /* 0x001fe20000400000 */
[C---:B------:R-:W-:Y:S01]  /*2280*/  FSETP.GEU.AND P3, PT, |R26|.reuse, 1.175494350822287508e-38, PT ;  /* 0x008000001a00780b */ /* 0x040fe20003f6e200 */
[----:B------:R-:W0:Y:S03]  /*2290*/  MUFU.EX2 R18, R18 ;  /* 0x0000001200127308 */ /* 0x000e260000000800 */
[----:B------:R-:W-:Y:S01]  /*22a0*/  @P5 FMUL R26, R26, 0.25 ;  /* 0x3e8000001a1a5820 */ /* 0x000fe20000400000 */
[----:B------:R-:W-:Y:S01]  /*22b0*/  @P5 FMUL R16, R16, 0.25 ;  /* 0x3e80000010105820 */ /* 0x000fe20000400000 */
[----:B-1----:R-:W-:Y:S01]  /*22c0*/  @!P2 FMUL R0, R0, R0 ;  /* 0x000000000000a220 */ /* 0x002fe20000400000 */
[----:B------:R-:W-:Y:S02]  /*22d0*/  ISETP.NE.AND P2, PT, R5, RZ, PT ;  /* 0x000000ff0500720c */ /* 0x000fe40003f45270 */
[----:B------:R-:W1:Y:S01]  /*22e0*/  MUFU.EX2 R12, R3 ;  /* 0x00000003000c7308 */ /* 0x000e620000000800 */
[----:B------:R-:W-:-:S03]  /*22f0*/  @P5 FMUL R0, R0, 0.25 ;  /* 0x3e80000000005820 */ /* 0x000fc60000400000 */
[----:B------:R-:W-:Y:S01]  /*2300*/  @!P3 FMUL R26, R26, 16777216 ;  /* 0x4b8000001a1ab820 */ /* 0x000fe20000400000 */
[----:B------:R-:W-:Y:S01]  /*2310*/  @!P3 FMUL R16, R16, 16777216 ;  /* 0x4b8000001010b820 */ /* 0x000fe20000400000 */
[----:B------:R-:W-:Y:S02]  /*2320*/  @!P3 FMUL R0, R0, 16777216 ;  /* 0x4b8000000000b820 */ /* 0x000fe40000400000 */
[----:B------:R-:W2:Y:S01]  /*2330*/  MUFU.RCP R2, R27 ;  /* 0x0000001b00027308 */ /* 0x000ea20000001000 */
[----:B0-----:R-:W-:Y:S01]  /*2340*/  @!P4 FMUL R18, R18, R18 ;  /* 0x000000121212c220 */ /* 0x001fe20000400000 */
[----:B------:R-:W-:-:S03]  /*2350*/  ISETP.NE.AND P4, PT, R4, RZ, PT ;  /* 0x000000ff0400720c */ /* 0x000fc60003f85270 */
[----:B------:R-:W-:-:S03]  /*2360*/  @P5 FMUL R18, R18, 0.25 ;  /* 0x3e80000012125820 */ /* 0x000fc60000400000 */
[----:B------:R-:W0:Y:S01]  /*2370*/  MUFU.RCP R5, R26 ;  /* 0x0000001a00057308 */ /* 0x000e220000001000 */
[----:B-1----:R-:W-:Y:S01]  /*2380*/  @!P6 FMUL R12, R12, R12 ;  /* 0x0000000c0c0ce220 */ /* 0x002fe20000400000 */
[----:B------:R-:W-:-:S03]  /*2390*/  @!P3 FMUL R18, R18, 16777216 ;  /* 0x4b8000001212b820 */ /* 0x000fc60000400000 */
[----:B------:R-:W-:Y:S01]  /*23a0*/  @P5 FMUL R12, R12, 0.25 ;  /* 0x3e8000000c0c5820 */ /* 0x000fe20000400000 */
[C---:B--2---:R-:W-:Y:S01]  /*23b0*/  FMUL R8, R2.reuse, R8 ;  /* 0x0000000802087220 */ /* 0x044fe20000400000 */
[C---:B------:R-:W-:Y:S01]  /*23c0*/  FMUL R9, R2.reuse, R9 ;  /* 0x0000000902097220 */ /* 0x040fe20000400000 */
[C---:B------:R-:W-:Y:S01]  /*23d0*/  FMUL R10, R2.reuse, R7 ;  /* 0x00000007020a7220 */ /* 0x040fe20000400000 */
[----:B------:R-:W-:Y:S01]  /*23e0*/  FMUL R11, R2, R11 ;  /* 0x0000000b020b7220 */ /* 0x000fe20000400000 */
[----:B------:R-:W-:Y:S01]  /*23f0*/  @!P3 FMUL R12, R12, 16777216 ;  /* 0x4b8000000c0cb820 */ /* 0x000fe20000400000 */
[----:B------:R-:W-:Y:S01]  /*2400*/  IMAD.WIDE R2, R23, R6, c[0x0][0x170] ;  /* 0x00005c0017027625 */ /* 0x000fe200078e0206 */
[----:B------:R-:W-:Y:S02]  /*2410*/  SEL R8, R8, RZ, P2 ;  /* 0x000000ff08087207 */ /* 0x000fe40001000000 */
[----:B------:R-:W-:Y:S01]  /*2420*/  SEL R9, R9, RZ, P2 ;  /* 0x000000ff09097207 */ /* 0x000fe20001000000 */
[C---:B0-----:R-:W-:Y:S01]  /*2430*/  FMUL R16, R5.reuse, R16 ;  /* 0x0000001005107220 */ /* 0x041fe20000400000 */
[----:B------:R-:W-:Y:S01]  /*2440*/  SEL R10, R10, RZ, P2 ;  /* 0x000000ff0a0a7207 */ /* 0x000fe20001000000 */
[----:B------:R-:W-:Y:S01]  /*2450*/  FMUL R0, R5, R0 ;  /* 0x0000000005007220 */ /* 0x000fe20000400000 */
[----:B------:R-:W-:Y:S01]  /*2460*/  SEL R11, R11, RZ, P2 ;  /* 0x000000ff0b0b7207 */ /* 0x000fe20001000000 */
[C---:B------:R-:W-:Y:S01]  /*2470*/  FMUL R18, R5.reuse, R18 ;  /* 0x0000001205127220 */ /* 0x040fe20000400000 */
[----:B------:R-:W-:Y:S01]  /*2480*/  FMUL R5, R5, R12 ;  /* 0x0000000c05057220 */ /* 0x000fe20000400000 */
[----:B------:R-:W-:Y:S01]  /*2490*/  IMAD.WIDE R6, R22, R6, c[0x0][0x170] ;  /* 0x00005c0016067625 */ /* 0x000fe200078e0206 */
[----:B------:R-:W-:Y:S01]  /*24a0*/  SEL R16, R16, RZ, P4 ;  /* 0x000000ff10107207 */ /* 0x000fe20002000000 */
[----:B------:R0:W-:Y:S01]  /*24b0*/  @P1 STG.E.128 [R2.64], R8 ;  /* 0x0000000802001986 */ /* 0x0001e2000c101d04 */
[----:B------:R-:W-:-:S02]  /*24c0*/  SEL R17, R0, RZ, P4 ;  /* 0x000000ff00117207 */ /* 0x000fc40002000000 */
[----:B------:R-:W-:Y:S02]  /*24d0*/  SEL R18, R18, RZ, P4 ;  /* 0x000000ff12127207 */ /* 0x000fe40002000000 */
[----:B------:R-:W-:Y:S01]  /*24e0*/  SEL R19, R5, RZ, P4 ;  /* 0x000000ff05137207 */ /* 0x000fe20002000000 */
[----:B------:R-:W-:Y:S06]  /*24f0*/  @!P0 EXIT ;  /* 0x000000000000894d */ /* 0x000fec0003800000 */
[----:B------:R-:W-:Y:S01]  /*2500*/  STG.E.128 [R6.64], R16 ;  /* 0x0000001006007986 */ /* 0x000fe2000c101d04 */
[----:B------:R-:W-:Y:S05]  /*2510*/  EXIT ;  /* 0x000000000000794d */ /* 0x000fea0003800000 */
.L_x_0:
[----:B------:R-:W-:-:S00]  /*2520*/  BRA `(.L_x_0) ;  /* 0xfffffff000007947 */ /* 0x000fc0000383ffff */
[----:B------:R-:W-:-:S00]  /*2530*/  NOP ;  /* 0x0000000000007918 */ /* 0x000fc00000000000 */
        /* <DEDUP_REMOVED lines=12> */
.L_x_1:


//--------------------- .nv.shared.triton_red_fused_9 --------------------------
	.section	.nv.shared.triton_red_fused_9,"aw",@nobits
	.sectionflags	@""
	.align	16
